// auto-generated by cutlass_sweep.gemm — config: {"arch": "sm_100", "cluster_m": 4, "cluster_n": 4, "dtype": "fp32", "dtype_b": "fp32", "layout": "nt", "stages": 0, "tile_k": 128, "tile_m": 128, "tile_n": 64}
#include "cutlass/cutlass.h"
#include "cutlass/gemm/collective/collective_builder.hpp"
#include "cutlass/gemm/device/gemm_universal_adapter.h"
#include "cutlass/gemm/kernel/gemm_universal.hpp"
#include "cutlass/epilogue/collective/collective_builder.hpp"

using ElemA = float;
using ElemB = float;
using ElemCD = float;
using Acc  = float;
using TileShape    = cute::Shape<cute::_128, cute::_64, cute::_128>;
using ClusterShape = cute::Shape<cute::_4, cute::_4, cute::_1>;

using CollectiveEpilogue = typename cutlass::epilogue::collective::CollectiveBuilder<
    cutlass::arch::Sm100, cutlass::arch::OpClassTensorOp,
    TileShape, ClusterShape,
    cutlass::epilogue::collective::EpilogueTileAuto,
    Acc, Acc,
    ElemCD, cutlass::layout::RowMajor, 128 / cutlass::sizeof_bits<ElemCD>::value,
    ElemCD, cutlass::layout::RowMajor, 128 / cutlass::sizeof_bits<ElemCD>::value,
    cutlass::epilogue::collective::EpilogueScheduleAuto
  >::CollectiveOp;

using CollectiveMainloop = typename cutlass::gemm::collective::CollectiveBuilder<
    cutlass::arch::Sm100, cutlass::arch::OpClassTensorOp,
    ElemA, cutlass::layout::RowMajor, 128 / cutlass::sizeof_bits<ElemA>::value,
    ElemB, cutlass::layout::ColumnMajor, 128 / cutlass::sizeof_bits<ElemB>::value,
    Acc,
    TileShape, ClusterShape,
    cutlass::gemm::collective::StageCountAutoCarveout<static_cast<int>(sizeof(typename CollectiveEpilogue::SharedStorage))>,
    cutlass::gemm::collective::KernelScheduleAuto
  >::CollectiveOp;

using GemmKernel = cutlass::gemm::kernel::GemmUniversal<
    cute::Shape<int,int,int,int>,
    CollectiveMainloop,
    CollectiveEpilogue
>;
using Gemm = cutlass::gemm::device::GemmUniversalAdapter<GemmKernel>;

// Force the device kernel symbol into the cubin without needing a host main.
auto* _anchor = &cutlass::device_kernel<GemmKernel>;


// ===== COMPILED SASS (sm_100a) =====

	.target	sm_100a

	.elftype	@"ET_EXEC"


//--------------------- .note.nv.tkinfo           --------------------------
	.section	.note.nv.tkinfo,"",@"SHT_NOTE"
	.sectionflags	@"SHF_NOTE_NV_TKINFO"
	.tkinfo
        /*0018*/ 	.word	0x00000002
        /*0030*/ 	.string	""
        /*0030*/ 	.string	"ptxas"
        /*0030*/ 	.string	"Cuda compilation tools, release 13.0, V13.0.88"
        /*0030*/ 	.string	"Build cuda_13.0.r13.0/compiler.36424714_0"
        /*0030*/ 	.string	"-arch sm_100a -m 64 "



//--------------------- .note.nv.cuinfo           --------------------------
	.section	.note.nv.cuinfo,"",@"SHT_NOTE"
	.sectionflags	@"SHF_NOTE_NV_CUINFO"
        /*0018*/ 	.short	0x0002
        /*001a*/ 	.short	0x0064
        /*001c*/ 	.short	0x0082
	.zero		2


//--------------------- .nv.info                  --------------------------
	.section	.nv.info,"",@"SHT_CUDA_INFO"
	.align	4


	//----- nvinfo : EIATTR_REGCOUNT
	.align		4
        /*0000*/ 	.byte	0x04, 0x2f
        /*0002*/ 	.short	(.L_19 - .L_18)
	.align		4
.L_18:
        /*0004*/ 	.word	index@(_ZN7cutlass13device_kernelINS_4gemm6kernel13GemmUniversalIN4cute5tupleIJiiiiEEENS1_10collective13CollectiveMmaINS1_35MainloopSm100TmaUmmaWarpSpecializedILi4ELi2ELi4ENS5_IJNS4_1CILi4EEESB_NSA_ILi1EEEEEEEENS5_IJNSA_ILi128EEENSA_ILi64EEESF_EEEfNS5_IJlSC_lEEEfSI_NS4_8TiledMMAINS4_8MMA_AtomIJNS4_23SM100_MMA_TF32_2x1SM_SSINS_10tfloat32_tESM_fLi128ELi64ELNS4_4UMMA5MajorE0ELSO_0ELNSN_7ScaleInE0ELSP_0EEEEEENS4_6LayoutINS5_IJSC_SC_SC_EEENS5_IJNSA_ILi0EEESU_SU_EEEEENS5_IJNS4_10UnderscoreESX_SX_EEEEENS4_28SM100_TMA_2SM_LOAD_MULTICASTENS4_14ComposedLayoutINS4_7SwizzleILi3ELi4ELi3EEENS4_18smem_ptr_flag_bitsILi32EEENSS_INS5_IJNSA_ILi8EEENSA_ILi32EEEEEENS5_IJS17_SC_EEEEEEEvNS4_8identityES10_S1B_vS1C_EENS_8epilogue10collective18CollectiveEpilogueINS1E_23Sm100TmaWarpSpecializedILi3ELi2ELi16ELb1ELb0EEEJNS5_IJSG_SG_SF_EEENS5_IJNSS_ISG_SC_EENSS_INS5_IJNSA_ILi16EEENSA_ILi2EEEEEENS5_IJSC_S17_EEEEEEEEfSI_fSI_NS1E_6fusion15FusionCallbacksIS1I_NS1R_17LinearCombinationIffffLNS_15FloatRoundStyleE2EEES1J_S1Q_JEEENS4_5SM1004TMEM4LOAD26SM100_TMEM_LOAD_32dp32b16xENS4_13SM90_TMA_LOADENS11_INS12_ILi2ELi4ELi3EEES15_NSS_INS5_IJS16_S1L_EEENS5_IJS1L_SC_EEEEEEENS4_39AutoVectorizingCopyWithAssumedAlignmentILi128EEENS4_14SM90_TMA_STOREES26_S28_S28_EEEvvEEEEvNT_6ParamsE)
        /*0008*/ 	.word	0x00000055


	//----- nvinfo : EIATTR_FRAME_SIZE
	.align		4
.L_19:
        /*000c*/ 	.byte	0x04, 0x11
        /*000e*/ 	.short	(.L_21 - .L_20)
	.align		4
.L_20:
        /*0010*/ 	.word	index@($__internal_2_$__cuda_sm10x_tcgen05_guardrail_trap_unallocated_columns_being_dealloced)
        /*0014*/ 	.word	0x00000000


	//----- nvinfo : EIATTR_FRAME_SIZE
	.align		4
.L_21:
        /*0018*/ 	.byte	0x04, 0x11
        /*001a*/ 	.short	(.L_23 - .L_22)
	.align		4
.L_22:
        /*001c*/ 	.word	index@($__internal_1_$__cuda_sm10x_tcgen05_guardrail_trap_phase_invalid_during_alloc)
        /*0020*/ 	.word	0x00000000


	//----- nvinfo : EIATTR_FRAME_SIZE
	.align		4
.L_23:
        /*0024*/ 	.byte	0x04, 0x11
        /*0026*/ 	.short	(.L_25 - .L_24)
	.align		4
.L_24:
        /*0028*/ 	.word	index@($__internal_0_$__cuda_sm10x_tcgen05_guardrail_trap_col_being_dealloced_not_returned_by_alloc)
        /*002c*/ 	.word	0x00000000


	//----- nvinfo : EIATTR_FRAME_SIZE
	.align		4
.L_25:
        /*0030*/ 	.byte	0x04, 0x11
        /*0032*/ 	.short	(.L_27 - .L_26)
	.align		4
.L_26:
        /*0034*/ 	.word	index@(_ZN7cutlass13device_kernelINS_4gemm6kernel13GemmUniversalIN4cute5tupleIJiiiiEEENS1_10collective13CollectiveMmaINS1_35MainloopSm100TmaUmmaWarpSpecializedILi4ELi2ELi4ENS5_IJNS4_1CILi4EEESB_NSA_ILi1EEEEEEEENS5_IJNSA_ILi128EEENSA_ILi64EEESF_EEEfNS5_IJlSC_lEEEfSI_NS4_8TiledMMAINS4_8MMA_AtomIJNS4_23SM100_MMA_TF32_2x1SM_SSINS_10tfloat32_tESM_fLi128ELi64ELNS4_4UMMA5MajorE0ELSO_0ELNSN_7ScaleInE0ELSP_0EEEEEENS4_6LayoutINS5_IJSC_SC_SC_EEENS5_IJNSA_ILi0EEESU_SU_EEEEENS5_IJNS4_10UnderscoreESX_SX_EEEEENS4_28SM100_TMA_2SM_LOAD_MULTICASTENS4_14ComposedLayoutINS4_7SwizzleILi3ELi4ELi3EEENS4_18smem_ptr_flag_bitsILi32EEENSS_INS5_IJNSA_ILi8EEENSA_ILi32EEEEEENS5_IJS17_SC_EEEEEEEvNS4_8identityES10_S1B_vS1C_EENS_8epilogue10collective18CollectiveEpilogueINS1E_23Sm100TmaWarpSpecializedILi3ELi2ELi16ELb1ELb0EEEJNS5_IJSG_SG_SF_EEENS5_IJNSS_ISG_SC_EENSS_INS5_IJNSA_ILi16EEENSA_ILi2EEEEEENS5_IJSC_S17_EEEEEEEEfSI_fSI_NS1E_6fusion15FusionCallbacksIS1I_NS1R_17LinearCombinationIffffLNS_15FloatRoundStyleE2EEES1J_S1Q_JEEENS4_5SM1004TMEM4LOAD26SM100_TMEM_LOAD_32dp32b16xENS4_13SM90_TMA_LOADENS11_INS12_ILi2ELi4ELi3EEES15_NSS_INS5_IJS16_S1L_EEENS5_IJS1L_SC_EEEEEEENS4_39AutoVectorizingCopyWithAssumedAlignmentILi128EEENS4_14SM90_TMA_STOREES26_S28_S28_EEEvvEEEEvNT_6ParamsE)
        /*0038*/ 	.word	0x00000000


	//----- nvinfo : EIATTR_MIN_STACK_SIZE
	.align		4
.L_27:
        /*003c*/ 	.byte	0x04, 0x12
        /*003e*/ 	.short	(.L_29 - .L_28)
	.align		4
.L_28:
        /*0040*/ 	.word	index@(_ZN7cutlass13device_kernelINS_4gemm6kernel13GemmUniversalIN4cute5tupleIJiiiiEEENS1_10collective13CollectiveMmaINS1_35MainloopSm100TmaUmmaWarpSpecializedILi4ELi2ELi4ENS5_IJNS4_1CILi4EEESB_NSA_ILi1EEEEEEEENS5_IJNSA_ILi128EEENSA_ILi64EEESF_EEEfNS5_IJlSC_lEEEfSI_NS4_8TiledMMAINS4_8MMA_AtomIJNS4_23SM100_MMA_TF32_2x1SM_SSINS_10tfloat32_tESM_fLi128ELi64ELNS4_4UMMA5MajorE0ELSO_0ELNSN_7ScaleInE0ELSP_0EEEEEENS4_6LayoutINS5_IJSC_SC_SC_EEENS5_IJNSA_ILi0EEESU_SU_EEEEENS5_IJNS4_10UnderscoreESX_SX_EEEEENS4_28SM100_TMA_2SM_LOAD_MULTICASTENS4_14ComposedLayoutINS4_7SwizzleILi3ELi4ELi3EEENS4_18smem_ptr_flag_bitsILi32EEENSS_INS5_IJNSA_ILi8EEENSA_ILi32EEEEEENS5_IJS17_SC_EEEEEEEvNS4_8identityES10_S1B_vS1C_EENS_8epilogue10collective18CollectiveEpilogueINS1E_23Sm100TmaWarpSpecializedILi3ELi2ELi16ELb1ELb0EEEJNS5_IJSG_SG_SF_EEENS5_IJNSS_ISG_SC_EENSS_INS5_IJNSA_ILi16EEENSA_ILi2EEEEEENS5_IJSC_S17_EEEEEEEEfSI_fSI_NS1E_6fusion15FusionCallbacksIS1I_NS1R_17LinearCombinationIffffLNS_15FloatRoundStyleE2EEES1J_S1Q_JEEENS4_5SM1004TMEM4LOAD26SM100_TMEM_LOAD_32dp32b16xENS4_13SM90_TMA_LOADENS11_INS12_ILi2ELi4ELi3EEES15_NSS_INS5_IJS16_S1L_EEENS5_IJS1L_SC_EEEEEEENS4_39AutoVectorizingCopyWithAssumedAlignmentILi128EEENS4_14SM90_TMA_STOREES26_S28_S28_EEEvvEEEEvNT_6ParamsE)
        /*0044*/ 	.word	0x00000000
.L_29:


//--------------------- .nv.compat                --------------------------
	.section	.nv.compat,"",@"SHT_CUDA_COMPAT_INFO"
	.align	4
        /*0000*/ 	.byte	0x02, 0x09, 0x01, 0x00, 0x02, 0x02, 0x02, 0x00, 0x02, 0x05, 0x05, 0x00, 0x03, 0x07, 0x01, 0x01
        /*0010*/ 	.byte	0x02, 0x03, 0x01, 0x00, 0x02, 0x06, 0x01, 0x00, 0x04, 0x0b, 0x08, 0x00, 0x09, 0x00, 0x00, 0x00
        /*0020*/ 	.byte	0x00, 0x00, 0x00, 0x00


//--------------------- .nv.info._ZN7cutlass13device_kernelINS_4gemm6kernel13GemmUniversalIN4cute5tupleIJiiiiEEENS1_10collective13CollectiveMmaINS1_35MainloopSm100TmaUmmaWarpSpecializedILi4ELi2ELi4ENS5_IJNS4_1CILi4EEESB_NSA_ILi1EEEEEEEENS5_IJNSA_ILi128EEENSA_ILi64EEESF_EEEfNS5_IJlSC_lEEEfSI_NS4_8TiledMMAINS4_8MMA_AtomIJNS4_23SM100_MMA_TF32_2x1SM_SSINS_10tfloat32_tESM_fLi128ELi64ELNS4_4UMMA5MajorE0ELSO_0ELNSN_7ScaleInE0ELSP_0EEEEEENS4_6LayoutINS5_IJSC_SC_SC_EEENS5_IJNSA_ILi0EEESU_SU_EEEEENS5_IJNS4_10UnderscoreESX_SX_EEEEENS4_28SM100_TMA_2SM_LOAD_MULTICASTENS4_14ComposedLayoutINS4_7SwizzleILi3ELi4ELi3EEENS4_18smem_ptr_flag_bitsILi32EEENSS_INS5_IJNSA_ILi8EEENSA_ILi32EEEEEENS5_IJS17_SC_EEEEEEEvNS4_8identityES10_S1B_vS1C_EENS_8epilogue10collective18CollectiveEpilogueINS1E_23Sm100TmaWarpSpecializedILi3ELi2ELi16ELb1ELb0EEEJNS5_IJSG_SG_SF_EEENS5_IJNSS_ISG_SC_EENSS_INS5_IJNSA_ILi16EEENSA_ILi2EEEEEENS5_IJSC_S17_EEEEEEEEfSI_fSI_NS1E_6fusion15FusionCallbacksIS1I_NS1R_17LinearCombinationIffffLNS_15FloatRoundStyleE2EEES1J_S1Q_JEEENS4_5SM1004TMEM4LOAD26SM100_TMEM_LOAD_32dp32b16xENS4_13SM90_TMA_LOADENS11_INS12_ILi2ELi4ELi3EEES15_NSS_INS5_IJS16_S1L_EEENS5_IJS1L_SC_EEEEEEENS4_39AutoVectorizingCopyWithAssumedAlignmentILi128EEENS4_14SM90_TMA_STOREES26_S28_S28_EEEvvEEEEvNT_6ParamsE --------------------------
	.section	.nv.info._ZN7cutlass13device_kernelINS_4gemm6kernel13GemmUniversalIN4cute5tupleIJiiiiEEENS1_10collective13CollectiveMmaINS1_35MainloopSm100TmaUmmaWarpSpecializedILi4ELi2ELi4ENS5_IJNS4_1CILi4EEESB_NSA_ILi1EEEEEEEENS5_IJNSA_ILi128EEENSA_ILi64EEESF_EEEfNS5_IJlSC_lEEEfSI_NS4_8TiledMMAINS4_8MMA_AtomIJNS4_23SM100_MMA_TF32_2x1SM_SSINS_10tfloat32_tESM_fLi128ELi64ELNS4_4UMMA5MajorE0ELSO_0ELNSN_7ScaleInE0ELSP_0EEEEEENS4_6LayoutINS5_IJSC_SC_SC_EEENS5_IJNSA_ILi0EEESU_SU_EEEEENS5_IJNS4_10UnderscoreESX_SX_EEEEENS4_28SM100_TMA_2SM_LOAD_MULTICASTENS4_14ComposedLayoutINS4_7SwizzleILi3ELi4ELi3EEENS4_18smem_ptr_flag_bitsILi32EEENSS_INS5_IJNSA_ILi8EEENSA_ILi32EEEEEENS5_IJS17_SC_EEEEEEEvNS4_8identityES10_S1B_vS1C_EENS_8epilogue10collective18CollectiveEpilogueINS1E_23Sm100TmaWarpSpecializedILi3ELi2ELi16ELb1ELb0EEEJNS5_IJSG_SG_SF_EEENS5_IJNSS_ISG_SC_EENSS_INS5_IJNSA_ILi16EEENSA_ILi2EEEEEENS5_IJSC_S17_EEEEEEEEfSI_fSI_NS1E_6fusion15FusionCallbacksIS1I_NS1R_17LinearCombinationIffffLNS_15FloatRoundStyleE2EEES1J_S1Q_JEEENS4_5SM1004TMEM4LOAD26SM100_TMEM_LOAD_32dp32b16xENS4_13SM90_TMA_LOADENS11_INS12_ILi2ELi4ELi3EEES15_NSS_INS5_IJS16_S1L_EEENS5_IJS1L_SC_EEEEEEENS4_39AutoVectorizingCopyWithAssumedAlignmentILi128EEENS4_14SM90_TMA_STOREES26_S28_S28_EEEvvEEEEvNT_6ParamsE,"",@"SHT_CUDA_INFO"
	.sectionflags	@""
	.align	4


	//----- nvinfo : EIATTR_CUDA_API_VERSION
	.align		4
        /*0000*/ 	.byte	0x04, 0x37
        /*0002*/ 	.short	(.L_31 - .L_30)
.L_30:
        /*0004*/ 	.word	0x00000082


	//----- nvinfo : EIATTR_KPARAM_INFO
	.align		4
.L_31:
        /*0008*/ 	.byte	0x04, 0x17
        /*000a*/ 	.short	(.L_33 - .L_32)
.L_32:
        /*000c*/ 	.word	0x00000000
        /*0010*/ 	.short	0x0000
        /*0012*/ 	.short	0x0000
        /*0014*/ 	.byte	0x00, 0xf0, 0x01, 0x20


	//----- nvinfo : EIATTR_AT_ENTRY_FRAGMENTS
	.align		4
.L_33:
        /*0018*/ 	.byte	0x04, 0x4f
        /*001a*/ 	.short	(.L_35 - .L_34)


	//   ....[0]....
.L_34:
        /*001c*/ 	.word	0x00000007


	//----- nvinfo : EIATTR_RESERVED_SMEM_USED
	.align		4
.L_35:
        /*0020*/ 	.byte	0x01, 0x41
	.zero		2


	//----- nvinfo : EIATTR_SPARSE_MMA_MASK
	.align		4
        /*0024*/ 	.byte	0x03, 0x50
        /*0026*/ 	.short	0x0000


	//----- nvinfo : EIATTR_TCGEN05_2CTA_USED
	.align		4
        /*0028*/ 	.byte	0x01, 0x52
	.zero		2


	//----- nvinfo : EIATTR_MAXREG_COUNT
	.align		4
        /*002c*/ 	.byte	0x03, 0x1b
        /*002e*/ 	.short	0x00ff


	//----- nvinfo : EIATTR_NUM_BARRIERS
	.align		4
        /*0030*/ 	.byte	0x02, 0x4c
        /*0032*/ 	.byte	0x07
	.zero		1


	//----- nvinfo : EIATTR_EXTERNS
	.align		4
        /*0034*/ 	.byte	0x04, 0x0f
        /*0036*/ 	.short	(.L_37 - .L_36)


	//   ....[0]....
	.align		4
.L_36:
        /*0038*/ 	.word	index@(__assertfail)


	//----- nvinfo : EIATTR_MERCURY_ISA_VERSION
	.align		4
.L_37:
        /*003c*/ 	.byte	0x03, 0x5f
        /*003e*/ 	.short	0x0101


	//----- nvinfo : EIATTR_INT_WARP_WIDE_INSTR_OFFSETS
	.align		4
        /*0040*/ 	.byte	0x04, 0x31
        /*0042*/ 	.short	(.L_39 - .L_38)


	//   ....[0]....
.L_38:
        /*0044*/ 	.word	0x00000df0


	//   ....[1]....
        /*0048*/ 	.word	0x00000ea0


	//   ....[2]....
        /*004c*/ 	.word	0x000051a0


	//   ....[3]....
        /*0050*/ 	.word	0x000051d0


	//   ....[4]....
        /*0054*/ 	.word	0x000051f0


	//   ....[5]....
        /*0058*/ 	.word	0x00005db0


	//   ....[6]....
        /*005c*/ 	.word	0x00005e80


	//   ....[7]....
        /*0060*/ 	.word	0x00005ee0


	//   ....[8]....
        /*0064*/ 	.word	0x00006010


	//   ....[9]....
        /*0068*/ 	.word	0x00006120


	//   ....[10]....
        /*006c*/ 	.word	0x00006160


	//----- nvinfo : EIATTR_COOP_GROUP_MASK_REGIDS
	.align		4
.L_39:
        /*0070*/ 	.byte	0x04, 0x29
        /*0072*/ 	.short	(.L_41 - .L_40)


	//   ....[0]....
.L_40:
        /*0074*/ 	.word	0xffffffff


	//   ....[1]....
        /*0078*/ 	.word	0xffffffff


	//   ....[2]....
        /*007c*/ 	.word	0xffffffff


	//   ....[3]....
        /*0080*/ 	.word	0xffffffff


	//   ....[4]....
        /*0084*/ 	.word	0xffffffff


	//   ....[5]....
        /*0088*/ 	.word	0xffffffff


	//   ....[6]....
        /*008c*/ 	.word	0xffffffff


	//   ....[7]....
        /*0090*/ 	.word	0xffffffff


	//   ....[8]....
        /*0094*/ 	.word	0xffffffff


	//   ....[9]....
        /*0098*/ 	.word	0xffffffff


	//   ....[10]....
        /*009c*/ 	.word	0xffffffff


	//   ....[11]....
        /*00a0*/ 	.word	0xffffffff


	//   ....[12]....
        /*00a4*/ 	.word	0xffffffff


	//   ....[13]....
        /*00a8*/ 	.word	0xffffffff


	//----- nvinfo : EIATTR_COOP_GROUP_INSTR_OFFSETS
	.align		4
.L_41:
        /*00ac*/ 	.byte	0x04, 0x28
        /*00ae*/ 	.short	(.L_43 - .L_42)


	//   ....[0]....
.L_42:
        /*00b0*/ 	.word	0x000000d0


	//   ....[1]....
        /*00b4*/ 	.word	0x00000540


	//   ....[2]....
        /*00b8*/ 	.word	0x00000720


	//   ....[3]....
        /*00bc*/ 	.word	0x000008a0


	//   ....[4]....
        /*00c0*/ 	.word	0x000009a0


	//   ....[5]....
        /*00c4*/ 	.word	0x00000b10


	//   ....[6]....
        /*00c8*/ 	.word	0x00000cb0


	//   ....[7]....
        /*00cc*/ 	.word	0x00000f10


	//   ....[8]....
        /*00d0*/ 	.word	0x00002ab0


	//   ....[9]....
        /*00d4*/ 	.word	0x000039b0


	//   ....[10]....
        /*00d8*/ 	.word	0x00003ec0


	//   ....[11]....
        /*00dc*/ 	.word	0x00004170


	//   ....[12]....
        /*00e0*/ 	.word	0x00005090


	//   ....[13]....
        /*00e4*/ 	.word	0x000052b0


	//----- nvinfo : EIATTR_VRC_CTA_INIT_COUNT
	.align		4
.L_43:
        /*00e8*/ 	.byte	0x02, 0x4a
        /*00ea*/ 	.byte	0x80
	.zero		1


	//----- nvinfo : EIATTR_SYSCALL_OFFSETS
	.align		4
        /*00ec*/ 	.byte	0x04, 0x46
        /*00ee*/ 	.short	(.L_45 - .L_44)


	//   ....[0]....
.L_44:
        /*00f0*/ 	.word	0x00006e80


	//   ....[1]....
        /*00f4*/ 	.word	0x00006f70


	//   ....[2]....
        /*00f8*/ 	.word	0x000077a0


	//   ....[3]....
        /*00fc*/ 	.word	0x00007fd0


	//----- nvinfo : EIATTR_MBARRIER_INSTR_OFFSETS
	.align		4
.L_45:
        /*0100*/ 	.byte	0x04, 0x39
        /*0102*/ 	.short	(.L_47 - .L_46)


	//   ....[0]....
.L_46:
        /*0104*/ 	.word	0x00000690
        /*0108*/ 	.word	0x000000ff
        /*010c*/ 	.word	0x00000000
        /*0110*/ 	.short	0x0100
        /*0112*/ 	.byte	0x04
	.zero		1


	//   ....[1]....
        /*0114*/ 	.word	0x000006a0
        /*0118*/ 	.word	0x000000ff
        /*011c*/ 	.word	0x00000020
        /*0120*/ 	.short	0x0100
        /*0122*/ 	.byte	0x04
	.zero		1


	//   ....[2]....
        /*0124*/ 	.word	0x000006b0
        /*0128*/ 	.word	0x000000ff
        /*012c*/ 	.word	0x00000008
        /*0130*/ 	.short	0x0100
        /*0132*/ 	.byte	0x04
	.zero		1


	//   ....[3]....
        /*0134*/ 	.word	0x000006c0
        /*0138*/ 	.word	0x000000ff
        /*013c*/ 	.word	0x00000028
        /*0140*/ 	.short	0x0100
        /*0142*/ 	.byte	0x04
	.zero		1


	//   ....[4]....
        /*0144*/ 	.word	0x000006d0
        /*0148*/ 	.word	0x000000ff
        /*014c*/ 	.word	0x00000010
        /*0150*/ 	.short	0x0100
        /*0152*/ 	.byte	0x04
	.zero		1


	//   ....[5]....
        /*0154*/ 	.word	0x000006e0
        /*0158*/ 	.word	0x000000ff
        /*015c*/ 	.word	0x00000030
        /*0160*/ 	.short	0x0100
        /*0162*/ 	.byte	0x04
	.zero		1


	//   ....[6]....
        /*0164*/ 	.word	0x000006f0
        /*0168*/ 	.word	0x000000ff
        /*016c*/ 	.word	0x00000018
        /*0170*/ 	.short	0x0100
        /*0172*/ 	.byte	0x04
	.zero		1


	//   ....[7]....
        /*0174*/ 	.word	0x00000700
        /*0178*/ 	.word	0x000000ff
        /*017c*/ 	.word	0x00000038
        /*0180*/ 	.short	0x0100
        /*0182*/ 	.byte	0x04
	.zero		1


	//   ....[8]....
        /*0184*/ 	.word	0x00000830
        /*0188*/ 	.word	0x000000ff
        /*018c*/ 	.word	0x00000040
        /*0190*/ 	.short	0x0100
        /*0192*/ 	.byte	0x04
	.zero		1


	//   ....[9]....
        /*0194*/ 	.word	0x00000840
        /*0198*/ 	.word	0x000000ff
        /*019c*/ 	.word	0x00000058
        /*01a0*/ 	.short	0x0100
        /*01a2*/ 	.byte	0x04
	.zero		1


	//   ....[10]....
        /*01a4*/ 	.word	0x00000850
        /*01a8*/ 	.word	0x000000ff
        /*01ac*/ 	.word	0x00000048
        /*01b0*/ 	.short	0x0100
        /*01b2*/ 	.byte	0x04
	.zero		1


	//   ....[11]....
        /*01b4*/ 	.word	0x00000860
        /*01b8*/ 	.word	0x000000ff
        /*01bc*/ 	.word	0x00000060
        /*01c0*/ 	.short	0x0100
        /*01c2*/ 	.byte	0x04
	.zero		1


	//   ....[12]....
        /*01c4*/ 	.word	0x00000870
        /*01c8*/ 	.word	0x000000ff
        /*01cc*/ 	.word	0x00000050
        /*01d0*/ 	.short	0x0100
        /*01d2*/ 	.byte	0x04
	.zero		1


	//   ....[13]....
        /*01d4*/ 	.word	0x00000880
        /*01d8*/ 	.word	0x000000ff
        /*01dc*/ 	.word	0x00000068
        /*01e0*/ 	.short	0x0100
        /*01e2*/ 	.byte	0x04
	.zero		1


	//   ....[14]....
        /*01e4*/ 	.word	0x00000970
        /*01e8*/ 	.word	0x000000ff
        /*01ec*/ 	.word	0x00000070
        /*01f0*/ 	.short	0x0100
        /*01f2*/ 	.byte	0x06
	.zero		1


	//   ....[15]....
        /*01f4*/ 	.word	0x00000980
        /*01f8*/ 	.word	0x000000ff
        /*01fc*/ 	.word	0x00000078
        /*0200*/ 	.short	0x0100
        /*0202*/ 	.byte	0x06
	.zero		1


	//   ....[16]....
        /*0204*/ 	.word	0x00000ac0
        /*0208*/ 	.word	0x000000ff
        /*020c*/ 	.word	0x00000080
        /*0210*/ 	.short	0x0100
        /*0212*/ 	.byte	0x06
	.zero		1


	//   ....[17]....
        /*0214*/ 	.word	0x00000ad0
        /*0218*/ 	.word	0x000000ff
        /*021c*/ 	.word	0x00000090
        /*0220*/ 	.short	0x0100
        /*0222*/ 	.byte	0x06
	.zero		1


	//   ....[18]....
        /*0224*/ 	.word	0x00000ae0
        /*0228*/ 	.word	0x000000ff
        /*022c*/ 	.word	0x00000088
        /*0230*/ 	.short	0x0100
        /*0232*/ 	.byte	0x06
	.zero		1


	//   ....[19]....
        /*0234*/ 	.word	0x00000af0
        /*0238*/ 	.word	0x000000ff
        /*023c*/ 	.word	0x00000098
        /*0240*/ 	.short	0x0100
        /*0242*/ 	.byte	0x06
	.zero		1


	//   ....[20]....
        /*0244*/ 	.word	0x00000c20
        /*0248*/ 	.word	0x000000ff
        /*024c*/ 	.word	0x000000a0
        /*0250*/ 	.short	0x0100
        /*0252*/ 	.byte	0x04
	.zero		1


	//   ....[21]....
        /*0254*/ 	.word	0x00000c30
        /*0258*/ 	.word	0x000000ff
        /*025c*/ 	.word	0x000000c0
        /*0260*/ 	.short	0x0100
        /*0262*/ 	.byte	0x04
	.zero		1


	//   ....[22]....
        /*0264*/ 	.word	0x00000c40
        /*0268*/ 	.word	0x000000ff
        /*026c*/ 	.word	0x000000a8
        /*0270*/ 	.short	0x0100
        /*0272*/ 	.byte	0x04
	.zero		1


	//   ....[23]....
        /*0274*/ 	.word	0x00000c50
        /*0278*/ 	.word	0x000000ff
        /*027c*/ 	.word	0x000000c8
        /*0280*/ 	.short	0x0100
        /*0282*/ 	.byte	0x04
	.zero		1


	//   ....[24]....
        /*0284*/ 	.word	0x00000c60
        /*0288*/ 	.word	0x000000ff
        /*028c*/ 	.word	0x000000b0
        /*0290*/ 	.short	0x0100
        /*0292*/ 	.byte	0x04
	.zero		1


	//   ....[25]....
        /*0294*/ 	.word	0x00000c70
        /*0298*/ 	.word	0x000000ff
        /*029c*/ 	.word	0x000000d0
        /*02a0*/ 	.short	0x0100
        /*02a2*/ 	.byte	0x04
	.zero		1


	//   ....[26]....
        /*02a4*/ 	.word	0x00000c80
        /*02a8*/ 	.word	0x000000ff
        /*02ac*/ 	.word	0x000000b8
        /*02b0*/ 	.short	0x0100
        /*02b2*/ 	.byte	0x04
	.zero		1


	//   ....[27]....
        /*02b4*/ 	.word	0x00000c90
        /*02b8*/ 	.word	0x000000ff
        /*02bc*/ 	.word	0x000000d8
        /*02c0*/ 	.short	0x0100
        /*02c2*/ 	.byte	0x04
	.zero		1


	//   ....[28]....
        /*02c4*/ 	.word	0x00000d90
        /*02c8*/ 	.word	0x000000ff
        /*02cc*/ 	.word	0x000000e0
        /*02d0*/ 	.short	0x0100
        /*02d2*/ 	.byte	0x04
	.zero		1


	//   ....[29]....
        /*02d4*/ 	.word	0x00000da0
        /*02d8*/ 	.word	0x000000ff
        /*02dc*/ 	.word	0x000000f0
        /*02e0*/ 	.short	0x0100
        /*02e2*/ 	.byte	0x04
	.zero		1


	//   ....[30]....
        /*02e4*/ 	.word	0x00000db0
        /*02e8*/ 	.word	0x000000ff
        /*02ec*/ 	.word	0x000000e8
        /*02f0*/ 	.short	0x0100
        /*02f2*/ 	.byte	0x04
	.zero		1


	//   ....[31]....
        /*02f4*/ 	.word	0x00000dc0
        /*02f8*/ 	.word	0x000000ff
        /*02fc*/ 	.word	0x000000f8
        /*0300*/ 	.short	0x0100
        /*0302*/ 	.byte	0x04
	.zero		1


	//   ....[32]....
        /*0304*/ 	.word	0x00000ed0
        /*0308*/ 	.word	0x000000ff
        /*030c*/ 	.word	0x00000100
        /*0310*/ 	.short	0x0100
        /*0312*/ 	.byte	0x06
	.zero		1


	//   ....[33]....
        /*0314*/ 	.word	0x00001dc0
        /*0318*/ 	.word	0x00000000
        /*031c*/ 	.word	0x000000f0
        /*0320*/ 	.short	0x010a
        /*0322*/ 	.byte	0xff
	.zero		1


	//   ....[34]....
        /*0324*/ 	.word	0x00001df0
        /*0328*/ 	.word	0x00000000
        /*032c*/ 	.word	0x000000e0
        /*0330*/ 	.short	0x0101
        /*0332*/ 	.byte	0xff
	.zero		1


	//   ....[35]....
        /*0334*/ 	.word	0x00001ec0
        /*0338*/ 	.word	0x000000ff
        /*033c*/ 	.word	0x00000020
        /*0340*/ 	.short	0x010a
        /*0342*/ 	.byte	0x04
	.zero		1


	//   ....[36]....
        /*0344*/ 	.word	0x00001f90
        /*0348*/ 	.word	0x000000ff
        /*034c*/ 	.word	0x00000020
        /*0350*/ 	.short	0x010a
        /*0352*/ 	.byte	0x06
	.zero		1


	//   ....[37]....
        /*0354*/ 	.word	0x000020f0
        /*0358*/ 	.word	0x000000ff
        /*035c*/ 	.word	0x00000020
        /*0360*/ 	.short	0x010a
        /*0362*/ 	.byte	0x04
	.zero		1


	//   ....[38]....
        /*0364*/ 	.word	0x000024e0
        /*0368*/ 	.word	0x000000ff
        /*036c*/ 	.word	0x00000078
        /*0370*/ 	.short	0x0101
        /*0372*/ 	.byte	0x16
	.zero		1


	//   ....[39]....
        /*0374*/ 	.word	0x00002500
        /*0378*/ 	.word	0x000000ff
        /*037c*/ 	.word	0x00000020
        /*0380*/ 	.short	0x010a
        /*0382*/ 	.byte	0x04
	.zero		1


	//   ....[40]....
        /*0384*/ 	.word	0x00002580
        /*0388*/ 	.word	0x000000ff
        /*038c*/ 	.word	0x00000020
        /*0390*/ 	.short	0x010a
        /*0392*/ 	.byte	0x06
	.zero		1


	//   ....[41]....
        /*0394*/ 	.word	0x000026c0
        /*0398*/ 	.word	0x000000ff
        /*039c*/ 	.word	0x00000020
        /*03a0*/ 	.short	0x010a
        /*03a2*/ 	.byte	0x04
	.zero		1


	//   ....[42]....
        /*03a4*/ 	.word	0x00002ae0
        /*03a8*/ 	.word	0x00000003
        /*03ac*/ 	.word	0x00000080
        /*03b0*/ 	.short	0x010a
        /*03b2*/ 	.byte	0xff
	.zero		1


	//   ....[43]....
        /*03b4*/ 	.word	0x00002c30
        /*03b8*/ 	.word	0x00000000
        /*03bc*/ 	.word	0x00000000
        /*03c0*/ 	.short	0x0101
        /*03c2*/ 	.byte	0xff
	.zero		1


	//   ....[44]....
        /*03c4*/ 	.word	0x000031f0
        /*03c8*/ 	.word	0x000000ff
        /*03cc*/ 	.word	0x00000000
        /*03d0*/ 	.short	0x010a
        /*03d2*/ 	.byte	0x04
	.zero		1


	//   ....[45]....
        /*03d4*/ 	.word	0x00003280
        /*03d8*/ 	.word	0x000000ff
        /*03dc*/ 	.word	0x00000000
        /*03e0*/ 	.short	0x010a
        /*03e2*/ 	.byte	0x05
	.zero		1


	//   ....[46]....
        /*03e4*/ 	.word	0x00003310
        /*03e8*/ 	.word	0x000000ff
        /*03ec*/ 	.word	0x00000000
        /*03f0*/ 	.short	0x010a
        /*03f2*/ 	.byte	0x05
	.zero		1


	//   ....[47]....
        /*03f4*/ 	.word	0x000033b0
        /*03f8*/ 	.word	0x00000000
        /*03fc*/ 	.word	0x00000000
        /*0400*/ 	.short	0x010a
        /*0402*/ 	.byte	0xff
	.zero		1


	//   ....[48]....
        /*0404*/ 	.word	0x00003500
        /*0408*/ 	.word	0x00000000
        /*040c*/ 	.word	0x000000e0
        /*0410*/ 	.short	0x010a
        /*0412*/ 	.byte	0xff
	.zero		1


	//   ....[49]....
        /*0414*/ 	.word	0x00003570
        /*0418*/ 	.word	0x00000000
        /*041c*/ 	.word	0x00000000
        /*0420*/ 	.short	0x0101
        /*0422*/ 	.byte	0xff
	.zero		1


	//   ....[50]....
        /*0424*/ 	.word	0x00003590
        /*0428*/ 	.word	0x000000ff
        /*042c*/ 	.word	0x00000090
        /*0430*/ 	.short	0x010a
        /*0432*/ 	.byte	0x04
	.zero		1


	//   ....[51]....
        /*0434*/ 	.word	0x000036b0
        /*0438*/ 	.word	0x00000000
        /*043c*/ 	.word	0x00000080
        /*0440*/ 	.short	0x010a
        /*0442*/ 	.byte	0xff
	.zero		1


	//   ....[52]....
        /*0444*/ 	.word	0x000037b0
        /*0448*/ 	.word	0x00000000
        /*044c*/ 	.word	0x00000000
        /*0450*/ 	.short	0x0101
        /*0452*/ 	.byte	0xff
	.zero		1


	//   ....[53]....
        /*0454*/ 	.word	0x00003840
        /*0458*/ 	.word	0x000000ff
        /*045c*/ 	.word	0x00000090
        /*0460*/ 	.short	0x0106
        /*0462*/ 	.byte	0x04
	.zero		1


	//   ....[54]....
        /*0464*/ 	.word	0x00003860
        /*0468*/ 	.word	0x000000ff
        /*046c*/ 	.word	0x00000090
        /*0470*/ 	.short	0x010a
        /*0472*/ 	.byte	0x04
	.zero		1


	//   ....[55]....
        /*0474*/ 	.word	0x000038f0
        /*0478*/ 	.word	0x000000ff
        /*047c*/ 	.word	0x00000090
        /*0480*/ 	.short	0x0106
        /*0482*/ 	.byte	0x07
	.zero		1


	//   ....[56]....
        /*0484*/ 	.word	0x00003930
        /*0488*/ 	.word	0x00000000
        /*048c*/ 	.word	0x00000090
        /*0490*/ 	.short	0x010a
        /*0492*/ 	.byte	0xff
	.zero		1


	//   ....[57]....
        /*0494*/ 	.word	0x00003ba0
        /*0498*/ 	.word	0x000000ff
        /*049c*/ 	.word	0x00000008
        /*04a0*/ 	.short	0x010a
        /*04a2*/ 	.byte	0x05
	.zero		1


	//   ....[58]....
        /*04a4*/ 	.word	0x00003bc0
        /*04a8*/ 	.word	0x000000ff
        /*04ac*/ 	.word	0x00000008
        /*04b0*/ 	.short	0x010a
        /*04b2*/ 	.byte	0x05
	.zero		1


	//   ....[59]....
        /*04b4*/ 	.word	0x00003d60
        /*04b8*/ 	.word	0x000000ff
        /*04bc*/ 	.word	0x00000008
        /*04c0*/ 	.short	0x010a
        /*04c2*/ 	.byte	0x05
	.zero		1


	//   ....[60]....
        /*04c4*/ 	.word	0x00003d80
        /*04c8*/ 	.word	0x000000ff
        /*04cc*/ 	.word	0x00000008
        /*04d0*/ 	.short	0x010a
        /*04d2*/ 	.byte	0x05
	.zero		1


	//   ....[61]....
        /*04d4*/ 	.word	0x00003e50
        /*04d8*/ 	.word	0x000000ff
        /*04dc*/ 	.word	0x00000000
        /*04e0*/ 	.short	0x0101
        /*04e2*/ 	.byte	0x04
	.zero		1


	//   ....[62]....
        /*04e4*/ 	.word	0x00004210
        /*04e8*/ 	.word	0x00000003
        /*04ec*/ 	.word	0x00000080
        /*04f0*/ 	.short	0x010a
        /*04f2*/ 	.byte	0xff
	.zero		1


	//   ....[63]....
        /*04f4*/ 	.word	0x000042d0
        /*04f8*/ 	.word	0x00000003
        /*04fc*/ 	.word	0x00000000
        /*0500*/ 	.short	0x0101
        /*0502*/ 	.byte	0xff
	.zero		1


	//   ....[64]....
        /*0504*/ 	.word	0x000043c0
        /*0508*/ 	.word	0x000000ff
        /*050c*/ 	.word	0x00000000
        /*0510*/ 	.short	0x010a
        /*0512*/ 	.byte	0x04
	.zero		1


	//   ....[65]....
        /*0514*/ 	.word	0x000043d0
        /*0518*/ 	.word	0x000000ff
        /*051c*/ 	.word	0x000000c0
        /*0520*/ 	.short	0x010a
        /*0522*/ 	.byte	0x07
	.zero		1


	//   ....[66]....
        /*0524*/ 	.word	0x00004490
        /*0528*/ 	.word	0x000000ff
        /*052c*/ 	.word	0x00000000
        /*0530*/ 	.short	0x010a
        /*0532*/ 	.byte	0x05
	.zero		1


	//   ....[67]....
        /*0534*/ 	.word	0x000045e0
        /*0538*/ 	.word	0x000000ff
        /*053c*/ 	.word	0x00000000
        /*0540*/ 	.short	0x010a
        /*0542*/ 	.byte	0x07
	.zero		1


	//   ....[68]....
        /*0544*/ 	.word	0x00004d50
        /*0548*/ 	.word	0x000000ff
        /*054c*/ 	.word	0x00000000
        /*0550*/ 	.short	0x010a
        /*0552*/ 	.byte	0x04
	.zero		1


	//   ....[69]....
        /*0554*/ 	.word	0x00004df0
        /*0558*/ 	.word	0x000000ff
        /*055c*/ 	.word	0x00000000
        /*0560*/ 	.short	0x010a
        /*0562*/ 	.byte	0x05
	.zero		1


	//   ....[70]....
        /*0564*/ 	.word	0x00004e80
        /*0568*/ 	.word	0x000000ff
        /*056c*/ 	.word	0x00000000
        /*0570*/ 	.short	0x010a
        /*0572*/ 	.byte	0x05
	.zero		1


	//   ....[71]....
        /*0574*/ 	.word	0x00004f20
        /*0578*/ 	.word	0x00000002
        /*057c*/ 	.word	0x00000000
        /*0580*/ 	.short	0x010a
        /*0582*/ 	.byte	0xff
	.zero		1


	//   ....[72]....
        /*0584*/ 	.word	0x00004f60
        /*0588*/ 	.word	0x00000002
        /*058c*/ 	.word	0x00000000
        /*0590*/ 	.short	0x010a
        /*0592*/ 	.byte	0xff
	.zero		1


	//   ....[73]....
        /*0594*/ 	.word	0x00004fe0
        /*0598*/ 	.word	0x000000ff
        /*059c*/ 	.word	0x00000000
        /*05a0*/ 	.short	0x0101
        /*05a2*/ 	.byte	0x04
	.zero		1


	//   ....[74]....
        /*05a4*/ 	.word	0x00005020
        /*05a8*/ 	.word	0x000000ff
        /*05ac*/ 	.word	0x00000100
        /*05b0*/ 	.short	0x010a
        /*05b2*/ 	.byte	0x3e
	.zero		1


	//   ....[75]....
        /*05b4*/ 	.word	0x00005080
        /*05b8*/ 	.word	0x000000ff
        /*05bc*/ 	.word	0x00000000
        /*05c0*/ 	.short	0x0101
        /*05c2*/ 	.byte	0x04
	.zero		1


	//   ....[76]....
        /*05c4*/ 	.word	0x00005500
        /*05c8*/ 	.word	0x0000000c
        /*05cc*/ 	.word	0x00000080
        /*05d0*/ 	.short	0x010a
        /*05d2*/ 	.byte	0xff
	.zero		1


	//   ....[77]....
        /*05d4*/ 	.word	0x00005670
        /*05d8*/ 	.word	0x00000000
        /*05dc*/ 	.word	0x00000000
        /*05e0*/ 	.short	0x0101
        /*05e2*/ 	.byte	0xff
	.zero		1


	//   ....[78]....
        /*05e4*/ 	.word	0x00005af0
        /*05e8*/ 	.word	0x000000ff
        /*05ec*/ 	.word	0x00000078
        /*05f0*/ 	.short	0x010a
        /*05f2*/ 	.byte	0x1d
	.zero		1


	//   ....[79]....
        /*05f4*/ 	.word	0x00005cb0
        /*05f8*/ 	.word	0x000000ff
        /*05fc*/ 	.word	0x00000058
        /*0600*/ 	.short	0x010a
        /*0602*/ 	.byte	0x04
	.zero		1


	//   ....[80]....
        /*0604*/ 	.word	0x00005f00
        /*0608*/ 	.word	0x000000ff
        /*060c*/ 	.word	0x00000040
        /*0610*/ 	.short	0x010b
        /*0612*/ 	.byte	0x04
	.zero		1


	//   ....[81]....
        /*0614*/ 	.word	0x00005f10
        /*0618*/ 	.word	0x000000ff
        /*061c*/ 	.word	0x00000000
        /*0620*/ 	.short	0x0101
        /*0622*/ 	.byte	0x10
	.zero		1


	//   ....[82]....
        /*0624*/ 	.word	0x00005f20
        /*0628*/ 	.word	0x000000ff
        /*062c*/ 	.word	0x00000058
        /*0630*/ 	.short	0x010a
        /*0632*/ 	.byte	0x05
	.zero		1


	//   ....[83]....
        /*0634*/ 	.word	0x00006180
        /*0638*/ 	.word	0x000000ff
        /*063c*/ 	.word	0x00000040
        /*0640*/ 	.short	0x010b
        /*0642*/ 	.byte	0x05
	.zero		1


	//   ....[84]....
        /*0644*/ 	.word	0x00006190
        /*0648*/ 	.word	0x000000ff
        /*064c*/ 	.word	0x00000000
        /*0650*/ 	.short	0x0101
        /*0652*/ 	.byte	0x04
	.zero		1


	//   ....[85]....
        /*0654*/ 	.word	0x00006250
        /*0658*/ 	.word	0x000000ff
        /*065c*/ 	.word	0x00000000
        /*0660*/ 	.short	0x010a
        /*0662*/ 	.byte	0x04
	.zero		1


	//   ....[86]....
        /*0664*/ 	.word	0x000062e0
        /*0668*/ 	.word	0x000000ff
        /*066c*/ 	.word	0x00000000
        /*0670*/ 	.short	0x010a
        /*0672*/ 	.byte	0x05
	.zero		1


	//   ....[87]....
        /*0674*/ 	.word	0x00006380
        /*0678*/ 	.word	0x00000000
        /*067c*/ 	.word	0x00000000
        /*0680*/ 	.short	0x010a
        /*0682*/ 	.byte	0xff
	.zero		1


	//   ....[88]....
        /*0684*/ 	.word	0x00006710
        /*0688*/ 	.word	0x00000003
        /*068c*/ 	.word	0x00000080
        /*0690*/ 	.short	0x010a
        /*0692*/ 	.byte	0xff
	.zero		1


	//   ....[89]....
        /*0694*/ 	.word	0x00006890
        /*0698*/ 	.word	0x00000000
        /*069c*/ 	.word	0x00000000
        /*06a0*/ 	.short	0x0101
        /*06a2*/ 	.byte	0xff
	.zero		1


	//   ....[90]....
        /*06a4*/ 	.word	0x00007400
        /*06a8*/ 	.word	0x00000000
        /*06ac*/ 	.word	0x00000040
        /*06b0*/ 	.short	0x010a
        /*06b2*/ 	.byte	0xff
	.zero		1


	//   ....[91]....
        /*06b4*/ 	.word	0x00007460
        /*06b8*/ 	.word	0x00000047
        /*06bc*/ 	.word	0x000000a0
        /*06c0*/ 	.short	0x010a
        /*06c2*/ 	.byte	0xff
	.zero		1


	//   ....[92]....
        /*06c4*/ 	.word	0x00007550
        /*06c8*/ 	.word	0x00000000
        /*06cc*/ 	.word	0x00000040
        /*06d0*/ 	.short	0x010a
        /*06d2*/ 	.byte	0xff
	.zero		1


	//   ....[93]....
        /*06d4*/ 	.word	0x00007680
        /*06d8*/ 	.word	0x00000047
        /*06dc*/ 	.word	0x000000a0
        /*06e0*/ 	.short	0x010a
        /*06e2*/ 	.byte	0xff
	.zero		1


	//   ....[94]....
        /*06e4*/ 	.word	0x00007d00
        /*06e8*/ 	.word	0x00000000
        /*06ec*/ 	.word	0x00000000
        /*06f0*/ 	.short	0x0101
        /*06f2*/ 	.byte	0xff
	.zero		1


	//   ....[95]....
        /*06f4*/ 	.word	0x00007d20
        /*06f8*/ 	.word	0x00000002
        /*06fc*/ 	.word	0x00000040
        /*0700*/ 	.short	0x010a
        /*0702*/ 	.byte	0xff
	.zero		1


	//   ....[96]....
        /*0704*/ 	.word	0x00007df0
        /*0708*/ 	.word	0x00000002
        /*070c*/ 	.word	0x00000040
        /*0710*/ 	.short	0x010a
        /*0712*/ 	.byte	0xff
	.zero		1


	//   ....[97]....
        /*0714*/ 	.word	0x000080a0
        /*0718*/ 	.word	0x00000047
        /*071c*/ 	.word	0x00000000
        /*0720*/ 	.short	0x0101
        /*0722*/ 	.byte	0xff
	.zero		1


	//   ....[98]....
        /*0724*/ 	.word	0x00008600
        /*0728*/ 	.word	0x00000000
        /*072c*/ 	.word	0x00000000
        /*0730*/ 	.short	0x0101
        /*0732*/ 	.byte	0xff
	.zero		1


	//   ....[99]....
        /*0734*/ 	.word	0x000088c0
        /*0738*/ 	.word	0x000000ff
        /*073c*/ 	.word	0x00000000
        /*0740*/ 	.short	0x0101
        /*0742*/ 	.byte	0x06
	.zero		1


	//   ....[100]....
        /*0744*/ 	.word	0x000088e0
        /*0748*/ 	.word	0x00000000
        /*074c*/ 	.word	0x000000f0
        /*0750*/ 	.short	0x010a
        /*0752*/ 	.byte	0xff
	.zero		1


	//   ....[101]....
        /*0754*/ 	.word	0x00008940
        /*0758*/ 	.word	0x00000000
        /*075c*/ 	.word	0x00000020
        /*0760*/ 	.short	0x010a
        /*0762*/ 	.byte	0xff
	.zero		1


	//   ....[102]....
        /*0764*/ 	.word	0x000089a0
        /*0768*/ 	.word	0x00000000
        /*076c*/ 	.word	0x00000020
        /*0770*/ 	.short	0x010a
        /*0772*/ 	.byte	0xff
	.zero		1


	//   ....[103]....
        /*0774*/ 	.word	0x000089f0
        /*0778*/ 	.word	0x00000003
        /*077c*/ 	.word	0x00000080
        /*0780*/ 	.short	0x010a
        /*0782*/ 	.byte	0xff
	.zero		1


	//   ....[104]....
        /*0784*/ 	.word	0x00008a50
        /*0788*/ 	.word	0x00000000
        /*078c*/ 	.word	0x00000000
        /*0790*/ 	.short	0x010a
        /*0792*/ 	.byte	0xff
	.zero		1


	//   ....[105]....
        /*0794*/ 	.word	0x00008ab0
        /*0798*/ 	.word	0x00000000
        /*079c*/ 	.word	0x00000000
        /*07a0*/ 	.short	0x010a
        /*07a2*/ 	.byte	0xff
	.zero		1


	//   ....[106]....
        /*07a4*/ 	.word	0x00008b10
        /*07a8*/ 	.word	0x00000000
        /*07ac*/ 	.word	0x00000000
        /*07b0*/ 	.short	0x010a
        /*07b2*/ 	.byte	0xff
	.zero		1


	//   ....[107]....
        /*07b4*/ 	.word	0x00008b60
        /*07b8*/ 	.word	0x00000000
        /*07bc*/ 	.word	0x000000e0
        /*07c0*/ 	.short	0x010a
        /*07c2*/ 	.byte	0xff
	.zero		1


	//   ....[108]....
        /*07c4*/ 	.word	0x00008bc0
        /*07c8*/ 	.word	0x00000000
        /*07cc*/ 	.word	0x00000090
        /*07d0*/ 	.short	0x010a
        /*07d2*/ 	.byte	0xff
	.zero		1


	//   ....[109]....
        /*07d4*/ 	.word	0x00008c10
        /*07d8*/ 	.word	0x00000000
        /*07dc*/ 	.word	0x00000080
        /*07e0*/ 	.short	0x010a
        /*07e2*/ 	.byte	0xff
	.zero		1


	//   ....[110]....
        /*07e4*/ 	.word	0x00008c70
        /*07e8*/ 	.word	0x00000000
        /*07ec*/ 	.word	0x00000090
        /*07f0*/ 	.short	0x010a
        /*07f2*/ 	.byte	0xff
	.zero		1


	//   ....[111]....
        /*07f4*/ 	.word	0x00008cd0
        /*07f8*/ 	.word	0x00000007
        /*07fc*/ 	.word	0x00000008
        /*0800*/ 	.short	0x010a
        /*0802*/ 	.byte	0xff
	.zero		1


	//   ....[112]....
        /*0804*/ 	.word	0x00008dc0
        /*0808*/ 	.word	0x00000005
        /*080c*/ 	.word	0x00000008
        /*0810*/ 	.short	0x010a
        /*0812*/ 	.byte	0xff
	.zero		1


	//   ....[113]....
        /*0814*/ 	.word	0x00008e10
        /*0818*/ 	.word	0x00000003
        /*081c*/ 	.word	0x00000080
        /*0820*/ 	.short	0x010a
        /*0822*/ 	.byte	0xff
	.zero		1


	//   ....[114]....
        /*0824*/ 	.word	0x00008e80
        /*0828*/ 	.word	0x00000003
        /*082c*/ 	.word	0x000000c0
        /*0830*/ 	.short	0x010a
        /*0832*/ 	.byte	0xff
	.zero		1


	//   ....[115]....
        /*0834*/ 	.word	0x00008ee0
        /*0838*/ 	.word	0x00000003
        /*083c*/ 	.word	0x00000000
        /*0840*/ 	.short	0x010a
        /*0842*/ 	.byte	0xff
	.zero		1


	//   ....[116]....
        /*0844*/ 	.word	0x00008f40
        /*0848*/ 	.word	0x00000002
        /*084c*/ 	.word	0x00000000
        /*0850*/ 	.short	0x010a
        /*0852*/ 	.byte	0xff
	.zero		1


	//   ....[117]....
        /*0854*/ 	.word	0x00008fa0
        /*0858*/ 	.word	0x00000002
        /*085c*/ 	.word	0x00000000
        /*0860*/ 	.short	0x010a
        /*0862*/ 	.byte	0xff
	.zero		1


	//   ....[118]....
        /*0864*/ 	.word	0x00009000
        /*0868*/ 	.word	0x00000002
        /*086c*/ 	.word	0x00000000
        /*0870*/ 	.short	0x010a
        /*0872*/ 	.byte	0xff
	.zero		1


	//   ....[119]....
        /*0874*/ 	.word	0x00009060
        /*0878*/ 	.word	0x00000002
        /*087c*/ 	.word	0x00000100
        /*0880*/ 	.short	0x010a
        /*0882*/ 	.byte	0xff
	.zero		1


	//   ....[120]....
        /*0884*/ 	.word	0x000090b0
        /*0888*/ 	.word	0x0000000c
        /*088c*/ 	.word	0x00000080
        /*0890*/ 	.short	0x010a
        /*0892*/ 	.byte	0xff
	.zero		1


	//   ....[121]....
        /*0894*/ 	.word	0x00009110
        /*0898*/ 	.word	0x00000000
        /*089c*/ 	.word	0x00000078
        /*08a0*/ 	.short	0x010a
        /*08a2*/ 	.byte	0xff
	.zero		1


	//   ....[122]....
        /*08a4*/ 	.word	0x00009170
        /*08a8*/ 	.word	0x00000000
        /*08ac*/ 	.word	0x00000058
        /*08b0*/ 	.short	0x010a
        /*08b2*/ 	.byte	0xff
	.zero		1


	//   ....[123]....
        /*08b4*/ 	.word	0x000091d0
        /*08b8*/ 	.word	0x00000000
        /*08bc*/ 	.word	0x00000058
        /*08c0*/ 	.short	0x010a
        /*08c2*/ 	.byte	0xff
	.zero		1


	//   ....[124]....
        /*08c4*/ 	.word	0x00009230
        /*08c8*/ 	.word	0x00000000
        /*08cc*/ 	.word	0x00000000
        /*08d0*/ 	.short	0x010a
        /*08d2*/ 	.byte	0xff
	.zero		1


	//   ....[125]....
        /*08d4*/ 	.word	0x00009290
        /*08d8*/ 	.word	0x00000000
        /*08dc*/ 	.word	0x00000000
        /*08e0*/ 	.short	0x010a
        /*08e2*/ 	.byte	0xff
	.zero		1


	//   ....[126]....
        /*08e4*/ 	.word	0x000092e0
        /*08e8*/ 	.word	0x00000003
        /*08ec*/ 	.word	0x00000080
        /*08f0*/ 	.short	0x010a
        /*08f2*/ 	.byte	0xff
	.zero		1


	//   ....[127]....
        /*08f4*/ 	.word	0x00009330
        /*08f8*/ 	.word	0x00000000
        /*08fc*/ 	.word	0x00000040
        /*0900*/ 	.short	0x010a
        /*0902*/ 	.byte	0xff
	.zero		1


	//   ....[128]....
        /*0904*/ 	.word	0x00009380
        /*0908*/ 	.word	0x00000047
        /*090c*/ 	.word	0x000000a0
        /*0910*/ 	.short	0x010a
        /*0912*/ 	.byte	0xff
	.zero		1


	//   ....[129]....
        /*0914*/ 	.word	0x000093d0
        /*0918*/ 	.word	0x00000002
        /*091c*/ 	.word	0x00000040
        /*0920*/ 	.short	0x010a
        /*0922*/ 	.byte	0xff
	.zero		1


	//----- nvinfo : EIATTR_NUM_MBARRIERS
	.align		4
.L_47:
        /*0924*/ 	.byte	0x03, 0x38
        /*0926*/ 	.short	0x0021


	//----- nvinfo : EIATTR_EXIT_INSTR_OFFSETS
	.align		4
        /*0928*/ 	.byte	0x04, 0x1c
        /*092a*/ 	.short	(.L_49 - .L_48)


	//   ....[0]....
.L_48:
        /*092c*/ 	.word	0x000033e0


	//   ....[1]....
        /*0930*/ 	.word	0x00003900


	//   ....[2]....
        /*0934*/ 	.word	0x00003960


	//   ....[3]....
        /*0938*/ 	.word	0x000052c0


	//   ....[4]....
        /*093c*/ 	.word	0x000063b0


	//   ....[5]....
        /*0940*/ 	.word	0x000063f0


	//   ....[6]....
        /*0944*/ 	.word	0x000087b0


	//   ....[7]....
        /*0948*/ 	.word	0x00008820


	//   ....[8]....
        /*094c*/ 	.word	0x00008850


	//   ....[9]....
        /*0950*/ 	.word	0x000088d0


	//----- nvinfo : EIATTR_MAX_THREADS
	.align		4
.L_49:
        /*0954*/ 	.byte	0x04, 0x05
        /*0956*/ 	.short	(.L_51 - .L_50)
.L_50:
        /*0958*/ 	.word	0x00000100
        /*095c*/ 	.word	0x00000001
        /*0960*/ 	.word	0x00000001


	//----- nvinfo : EIATTR_CRS_STACK_SIZE
	.align		4
.L_51:
        /*0964*/ 	.byte	0x04, 0x1e
        /*0966*/ 	.short	(.L_53 - .L_52)
.L_52:
        /*0968*/ 	.word	0x00000000


	//----- nvinfo : EIATTR_CBANK_PARAM_SIZE
	.align		4
.L_53:
        /*096c*/ 	.byte	0x03, 0x19
        /*096e*/ 	.short	0x0800


	//----- nvinfo : EIATTR_PARAM_CBANK
	.align		4
        /*0970*/ 	.byte	0x04, 0x0a
        /*0972*/ 	.short	(.L_55 - .L_54)
	.align		4
.L_54:
        /*0974*/ 	.word	index@(.nv.constant0._ZN7cutlass13device_kernelINS_4gemm6kernel13GemmUniversalIN4cute5tupleIJiiiiEEENS1_10collective13CollectiveMmaINS1_35MainloopSm100TmaUmmaWarpSpecializedILi4ELi2ELi4ENS5_IJNS4_1CILi4EEESB_NSA_ILi1EEEEEEEENS5_IJNSA_ILi128EEENSA_ILi64EEESF_EEEfNS5_IJlSC_lEEEfSI_NS4_8TiledMMAINS4_8MMA_AtomIJNS4_23SM100_MMA_TF32_2x1SM_SSINS_10tfloat32_tESM_fLi128ELi64ELNS4_4UMMA5MajorE0ELSO_0ELNSN_7ScaleInE0ELSP_0EEEEEENS4_6LayoutINS5_IJSC_SC_SC_EEENS5_IJNSA_ILi0EEESU_SU_EEEEENS5_IJNS4_10UnderscoreESX_SX_EEEEENS4_28SM100_TMA_2SM_LOAD_MULTICASTENS4_14ComposedLayoutINS4_7SwizzleILi3ELi4ELi3EEENS4_18smem_ptr_flag_bitsILi32EEENSS_INS5_IJNSA_ILi8EEENSA_ILi32EEEEEENS5_IJS17_SC_EEEEEEEvNS4_8identityES10_S1B_vS1C_EENS_8epilogue10collective18CollectiveEpilogueINS1E_23Sm100TmaWarpSpecializedILi3ELi2ELi16ELb1ELb0EEEJNS5_IJSG_SG_SF_EEENS5_IJNSS_ISG_SC_EENSS_INS5_IJNSA_ILi16EEENSA_ILi2EEEEEENS5_IJSC_S17_EEEEEEEEfSI_fSI_NS1E_6fusion15FusionCallbacksIS1I_NS1R_17LinearCombinationIffffLNS_15FloatRoundStyleE2EEES1J_S1Q_JEEENS4_5SM1004TMEM4LOAD26SM100_TMEM_LOAD_32dp32b16xENS4_13SM90_TMA_LOADENS11_INS12_ILi2ELi4ELi3EEES15_NSS_INS5_IJS16_S1L_EEENS5_IJS1L_SC_EEEEEEENS4_39AutoVectorizingCopyWithAssumedAlignmentILi128EEENS4_14SM90_TMA_STOREES26_S28_S28_EEEvvEEEEvNT_6ParamsE)
        /*0978*/ 	.short	0x0380
        /*097a*/ 	.short	0x0800


	//----- nvinfo : EIATTR_SW_WAR
	.align		4
.L_55:
        /*097c*/ 	.byte	0x04, 0x36
        /*097e*/ 	.short	(.L_57 - .L_56)
.L_56:
        /*0980*/ 	.word	0x00000008
.L_57:


//--------------------- .nv.callgraph             --------------------------
	.section	.nv.callgraph,"",@"SHT_CUDA_CALLGRAPH"
	.align	4
	.sectionentsize	8
	.align		4
        /*0000*/ 	.word	0x00000000
	.align		4
        /*0004*/ 	.word	0xffffffff
	.align		4
        /*0008*/ 	.word	index@(_ZN7cutlass13device_kernelINS_4gemm6kernel13GemmUniversalIN4cute5tupleIJiiiiEEENS1_10collective13CollectiveMmaINS1_35MainloopSm100TmaUmmaWarpSpecializedILi4ELi2ELi4ENS5_IJNS4_1CILi4EEESB_NSA_ILi1EEEEEEEENS5_IJNSA_ILi128EEENSA_ILi64EEESF_EEEfNS5_IJlSC_lEEEfSI_NS4_8TiledMMAINS4_8MMA_AtomIJNS4_23SM100_MMA_TF32_2x1SM_SSINS_10tfloat32_tESM_fLi128ELi64ELNS4_4UMMA5MajorE0ELSO_0ELNSN_7ScaleInE0ELSP_0EEEEEENS4_6LayoutINS5_IJSC_SC_SC_EEENS5_IJNSA_ILi0EEESU_SU_EEEEENS5_IJNS4_10UnderscoreESX_SX_EEEEENS4_28SM100_TMA_2SM_LOAD_MULTICASTENS4_14ComposedLayoutINS4_7SwizzleILi3ELi4ELi3EEENS4_18smem_ptr_flag_bitsILi32EEENSS_INS5_IJNSA_ILi8EEENSA_ILi32EEEEEENS5_IJS17_SC_EEEEEEEvNS4_8identityES10_S1B_vS1C_EENS_8epilogue10collective18CollectiveEpilogueINS1E_23Sm100TmaWarpSpecializedILi3ELi2ELi16ELb1ELb0EEEJNS5_IJSG_SG_SF_EEENS5_IJNSS_ISG_SC_EENSS_INS5_IJNSA_ILi16EEENSA_ILi2EEEEEENS5_IJSC_S17_EEEEEEEEfSI_fSI_NS1E_6fusion15FusionCallbacksIS1I_NS1R_17LinearCombinationIffffLNS_15FloatRoundStyleE2EEES1J_S1Q_JEEENS4_5SM1004TMEM4LOAD26SM100_TMEM_LOAD_32dp32b16xENS4_13SM90_TMA_LOADENS11_INS12_ILi2ELi4ELi3EEES15_NSS_INS5_IJS16_S1L_EEENS5_IJS1L_SC_EEEEEEENS4_39AutoVectorizingCopyWithAssumedAlignmentILi128EEENS4_14SM90_TMA_STOREES26_S28_S28_EEEvvEEEEvNT_6ParamsE)
	.align		4
        /*000c*/ 	.word	index@(__assertfail)
	.align		4
        /*0010*/ 	.word	0x00000000
	.align		4
        /*0014*/ 	.word	0xfffffffe
	.align		4
        /*0018*/ 	.word	0x00000000
	.align		4
        /*001c*/ 	.word	0xfffffffd
	.align		4
        /*0020*/ 	.word	0x00000000
	.align		4
        /*0024*/ 	.word	0xfffffffc


//--------------------- .nv.constant4             --------------------------
	.section	.nv.constant4,"a",@progbits
	.align	8
	.align		8
.nv.constant4:
        /*0000*/ 	.dword	__assertfail
	.align		8
        /*0008*/ 	.dword	__unnamed_1
	.align		8
        /*0010*/ 	.dword	__unnamed_2
	.align		8
        /*0018*/ 	.dword	_ZN40_INTERNAL_107d4fb1_4_k_cu_20632d47_306174cuda3std3__45__cpo5beginE
	.align		8
        /*0020*/ 	.dword	_ZN40_INTERNAL_107d4fb1_4_k_cu_20632d47_306174cuda3std3__45__cpo3endE
	.align		8
        /*0028*/ 	.dword	_ZN40_INTERNAL_107d4fb1_4_k_cu_20632d47_306174cuda3std3__45__cpo6cbeginE
	.align		8
        /*0030*/ 	.dword	_ZN40_INTERNAL_107d4fb1_4_k_cu_20632d47_306174cuda3std3__45__cpo4cendE
	.align		8
        /*0038*/ 	.dword	_ZN40_INTERNAL_107d4fb1_4_k_cu_20632d47_306174cuda3std3__442_GLOBAL__N__107d4fb1_4_k_cu_20632d47_306176ignoreE
	.align		8
        /*0040*/ 	.dword	_ZN40_INTERNAL_107d4fb1_4_k_cu_20632d47_306174cuda3std3__419piecewise_constructE
	.align		8
        /*0048*/ 	.dword	_ZN40_INTERNAL_107d4fb1_4_k_cu_20632d47_306174cuda3std3__48in_placeE
	.align		8
        /*0050*/ 	.dword	_ZN40_INTERNAL_107d4fb1_4_k_cu_20632d47_306174cuda3std6ranges3__45__cpo4swapE
	.align		8
        /*0058*/ 	.dword	_ZN40_INTERNAL_107d4fb1_4_k_cu_20632d47_306174cuda3std6ranges3__45__cpo9iter_moveE
	.align		8
        /*0060*/ 	.dword	_ZN40_INTERNAL_107d4fb1_4_k_cu_20632d47_306174cute7productE
	.align		8
        /*0068*/ 	.dword	_ZN40_INTERNAL_107d4fb1_4_k_cu_20632d47_306174cute1_E
	.align		8
        /*0070*/ 	.dword	$str$25
	.align		8
        /*0078*/ 	.dword	$str$26
	.align		8
        /*0080*/ 	.dword	$str$27
	.align		8
        /*0088*/ 	.dword	$str$28


//--------------------- .text._ZN7cutlass13device_kernelINS_4gemm6kernel13GemmUniversalIN4cute5tupleIJiiiiEEENS1_10collective13CollectiveMmaINS1_35MainloopSm100TmaUmmaWarpSpecializedILi4ELi2ELi4ENS5_IJNS4_1CILi4EEESB_NSA_ILi1EEEEEEEENS5_IJNSA_ILi128EEENSA_ILi64EEESF_EEEfNS5_IJlSC_lEEEfSI_NS4_8TiledMMAINS4_8MMA_AtomIJNS4_23SM100_MMA_TF32_2x1SM_SSINS_10tfloat32_tESM_fLi128ELi64ELNS4_4UMMA5MajorE0ELSO_0ELNSN_7ScaleInE0ELSP_0EEEEEENS4_6LayoutINS5_IJSC_SC_SC_EEENS5_IJNSA_ILi0EEESU_SU_EEEEENS5_IJNS4_10UnderscoreESX_SX_EEEEENS4_28SM100_TMA_2SM_LOAD_MULTICASTENS4_14ComposedLayoutINS4_7SwizzleILi3ELi4ELi3EEENS4_18smem_ptr_flag_bitsILi32EEENSS_INS5_IJNSA_ILi8EEENSA_ILi32EEEEEENS5_IJS17_SC_EEEEEEEvNS4_8identityES10_S1B_vS1C_EENS_8epilogue10collective18CollectiveEpilogueINS1E_23Sm100TmaWarpSpecializedILi3ELi2ELi16ELb1ELb0EEEJNS5_IJSG_SG_SF_EEENS5_IJNSS_ISG_SC_EENSS_INS5_IJNSA_ILi16EEENSA_ILi2EEEEEENS5_IJSC_S17_EEEEEEEEfSI_fSI_NS1E_6fusion15FusionCallbacksIS1I_NS1R_17LinearCombinationIffffLNS_15FloatRoundStyleE2EEES1J_S1Q_JEEENS4_5SM1004TMEM4LOAD26SM100_TMEM_LOAD_32dp32b16xENS4_13SM90_TMA_LOADENS11_INS12_ILi2ELi4ELi3EEES15_NSS_INS5_IJS16_S1L_EEENS5_IJS1L_SC_EEEEEEENS4_39AutoVectorizingCopyWithAssumedAlignmentILi128EEENS4_14SM90_TMA_STOREES26_S28_S28_EEEvvEEEEvNT_6ParamsE --------------------------
	.section	.text._ZN7cutlass13device_kernelINS_4gemm6kernel13GemmUniversalIN4cute5tupleIJiiiiEEENS1_10collective13CollectiveMmaINS1_35MainloopSm100TmaUmmaWarpSpecializedILi4ELi2ELi4ENS5_IJNS4_1CILi4EEESB_NSA_ILi1EEEEEEEENS5_IJNSA_ILi128EEENSA_ILi64EEESF_EEEfNS5_IJlSC_lEEEfSI_NS4_8TiledMMAINS4_8MMA_AtomIJNS4_23SM100_MMA_TF32_2x1SM_SSINS_10tfloat32_tESM_fLi128ELi64ELNS4_4UMMA5MajorE0ELSO_0ELNSN_7ScaleInE0ELSP_0EEEEEENS4_6LayoutINS5_IJSC_SC_SC_EEENS5_IJNSA_ILi0EEESU_SU_EEEEENS5_IJNS4_10UnderscoreESX_SX_EEEEENS4_28SM100_TMA_2SM_LOAD_MULTICASTENS4_14ComposedLayoutINS4_7SwizzleILi3ELi4ELi3EEENS4_18smem_ptr_flag_bitsILi32EEENSS_INS5_IJNSA_ILi8EEENSA_ILi32EEEEEENS5_IJS17_SC_EEEEEEEvNS4_8identityES10_S1B_vS1C_EENS_8epilogue10collective18CollectiveEpilogueINS1E_23Sm100TmaWarpSpecializedILi3ELi2ELi16ELb1ELb0EEEJNS5_IJSG_SG_SF_EEENS5_IJNSS_ISG_SC_EENSS_INS5_IJNSA_ILi16EEENSA_ILi2EEEEEENS5_IJSC_S17_EEEEEEEEfSI_fSI_NS1E_6fusion15FusionCallbacksIS1I_NS1R_17LinearCombinationIffffLNS_15FloatRoundStyleE2EEES1J_S1Q_JEEENS4_5SM1004TMEM4LOAD26SM100_TMEM_LOAD_32dp32b16xENS4_13SM90_TMA_LOADENS11_INS12_ILi2ELi4ELi3EEES15_NSS_INS5_IJS16_S1L_EEENS5_IJS1L_SC_EEEEEEENS4_39AutoVectorizingCopyWithAssumedAlignmentILi128EEENS4_14SM90_TMA_STOREES26_S28_S28_EEEvvEEEEvNT_6ParamsE,"ax",@progbits
	.align	128
.text._ZN7cutlass13device_kernelINS_4gemm6kernel13GemmUniversalIN4cute5tupleIJiiiiEEENS1_10collective13CollectiveMmaINS1_35MainloopSm100TmaUmmaWarpSpecializedILi4ELi2ELi4ENS5_IJNS4_1CILi4EEESB_NSA_ILi1EEEEEEEENS5_IJNSA_ILi128EEENSA_ILi64EEESF_EEEfNS5_IJlSC_lEEEfSI_NS4_8TiledMMAINS4_8MMA_AtomIJNS4_23SM100_MMA_TF32_2x1SM_SSINS_10tfloat32_tESM_fLi128ELi64ELNS4_4UMMA5MajorE0ELSO_0ELNSN_7ScaleInE0ELSP_0EEEEEENS4_6LayoutINS5_IJSC_SC_SC_EEENS5_IJNSA_ILi0EEESU_SU_EEEEENS5_IJNS4_10UnderscoreESX_SX_EEEEENS4_28SM100_TMA_2SM_LOAD_MULTICASTENS4_14ComposedLayoutINS4_7SwizzleILi3ELi4ELi3EEENS4_18smem_ptr_flag_bitsILi32EEENSS_INS5_IJNSA_ILi8EEENSA_ILi32EEEEEENS5_IJS17_SC_EEEEEEEvNS4_8identityES10_S1B_vS1C_EENS_8epilogue10collective18CollectiveEpilogueINS1E_23Sm100TmaWarpSpecializedILi3ELi2ELi16ELb1ELb0EEEJNS5_IJSG_SG_SF_EEENS5_IJNSS_ISG_SC_EENSS_INS5_IJNSA_ILi16EEENSA_ILi2EEEEEENS5_IJSC_S17_EEEEEEEEfSI_fSI_NS1E_6fusion15FusionCallbacksIS1I_NS1R_17LinearCombinationIffffLNS_15FloatRoundStyleE2EEES1J_S1Q_JEEENS4_5SM1004TMEM4LOAD26SM100_TMEM_LOAD_32dp32b16xENS4_13SM90_TMA_LOADENS11_INS12_ILi2ELi4ELi3EEES15_NSS_INS5_IJS16_S1L_EEENS5_IJS1L_SC_EEEEEEENS4_39AutoVectorizingCopyWithAssumedAlignmentILi128EEENS4_14SM90_TMA_STOREES26_S28_S28_EEEvvEEEEvNT_6ParamsE:
        .type           _ZN7cutlass13device_kernelINS_4gemm6kernel13GemmUniversalIN4cute5tupleIJiiiiEEENS1_10collective13CollectiveMmaINS1_35MainloopSm100TmaUmmaWarpSpecializedILi4ELi2ELi4ENS5_IJNS4_1CILi4EEESB_NSA_ILi1EEEEEEEENS5_IJNSA_ILi128EEENSA_ILi64EEESF_EEEfNS5_IJlSC_lEEEfSI_NS4_8TiledMMAINS4_8MMA_AtomIJNS4_23SM100_MMA_TF32_2x1SM_SSINS_10tfloat32_tESM_fLi128ELi64ELNS4_4UMMA5MajorE0ELSO_0ELNSN_7ScaleInE0ELSP_0EEEEEENS4_6LayoutINS5_IJSC_SC_SC_EEENS5_IJNSA_ILi0EEESU_SU_EEEEENS5_IJNS4_10UnderscoreESX_SX_EEEEENS4_28SM100_TMA_2SM_LOAD_MULTICASTENS4_14ComposedLayoutINS4_7SwizzleILi3ELi4ELi3EEENS4_18smem_ptr_flag_bitsILi32EEENSS_INS5_IJNSA_ILi8EEENSA_ILi32EEEEEENS5_IJS17_SC_EEEEEEEvNS4_8identityES10_S1B_vS1C_EENS_8epilogue10collective18CollectiveEpilogueINS1E_23Sm100TmaWarpSpecializedILi3ELi2ELi16ELb1ELb0EEEJNS5_IJSG_SG_SF_EEENS5_IJNSS_ISG_SC_EENSS_INS5_IJNSA_ILi16EEENSA_ILi2EEEEEENS5_IJSC_S17_EEEEEEEEfSI_fSI_NS1E_6fusion15FusionCallbacksIS1I_NS1R_17LinearCombinationIffffLNS_15FloatRoundStyleE2EEES1J_S1Q_JEEENS4_5SM1004TMEM4LOAD26SM100_TMEM_LOAD_32dp32b16xENS4_13SM90_TMA_LOADENS11_INS12_ILi2ELi4ELi3EEES15_NSS_INS5_IJS16_S1L_EEENS5_IJS1L_SC_EEEEEEENS4_39AutoVectorizingCopyWithAssumedAlignmentILi128EEENS4_14SM90_TMA_STOREES26_S28_S28_EEEvvEEEEvNT_6ParamsE,@function
        .size           _ZN7cutlass13device_kernelINS_4gemm6kernel13GemmUniversalIN4cute5tupleIJiiiiEEENS1_10collective13CollectiveMmaINS1_35MainloopSm100TmaUmmaWarpSpecializedILi4ELi2ELi4ENS5_IJNS4_1CILi4EEESB_NSA_ILi1EEEEEEEENS5_IJNSA_ILi128EEENSA_ILi64EEESF_EEEfNS5_IJlSC_lEEEfSI_NS4_8TiledMMAINS4_8MMA_AtomIJNS4_23SM100_MMA_TF32_2x1SM_SSINS_10tfloat32_tESM_fLi128ELi64ELNS4_4UMMA5MajorE0ELSO_0ELNSN_7ScaleInE0ELSP_0EEEEEENS4_6LayoutINS5_IJSC_SC_SC_EEENS5_IJNSA_ILi0EEESU_SU_EEEEENS5_IJNS4_10UnderscoreESX_SX_EEEEENS4_28SM100_TMA_2SM_LOAD_MULTICASTENS4_14ComposedLayoutINS4_7SwizzleILi3ELi4ELi3EEENS4_18smem_ptr_flag_bitsILi32EEENSS_INS5_IJNSA_ILi8EEENSA_ILi32EEEEEENS5_IJS17_SC_EEEEEEEvNS4_8identityES10_S1B_vS1C_EENS_8epilogue10collective18CollectiveEpilogueINS1E_23Sm100TmaWarpSpecializedILi3ELi2ELi16ELb1ELb0EEEJNS5_IJSG_SG_SF_EEENS5_IJNSS_ISG_SC_EENSS_INS5_IJNSA_ILi16EEENSA_ILi2EEEEEENS5_IJSC_S17_EEEEEEEEfSI_fSI_NS1E_6fusion15FusionCallbacksIS1I_NS1R_17LinearCombinationIffffLNS_15FloatRoundStyleE2EEES1J_S1Q_JEEENS4_5SM1004TMEM4LOAD26SM100_TMEM_LOAD_32dp32b16xENS4_13SM90_TMA_LOADENS11_INS12_ILi2ELi4ELi3EEES15_NSS_INS5_IJS16_S1L_EEENS5_IJS1L_SC_EEEEEEENS4_39AutoVectorizingCopyWithAssumedAlignmentILi128EEENS4_14SM90_TMA_STOREES26_S28_S28_EEEvvEEEEvNT_6ParamsE,(.L_x_179 - _ZN7cutlass13device_kernelINS_4gemm6kernel13GemmUniversalIN4cute5tupleIJiiiiEEENS1_10collective13CollectiveMmaINS1_35MainloopSm100TmaUmmaWarpSpecializedILi4ELi2ELi4ENS5_IJNS4_1CILi4EEESB_NSA_ILi1EEEEEEEENS5_IJNSA_ILi128EEENSA_ILi64EEESF_EEEfNS5_IJlSC_lEEEfSI_NS4_8TiledMMAINS4_8MMA_AtomIJNS4_23SM100_MMA_TF32_2x1SM_SSINS_10tfloat32_tESM_fLi128ELi64ELNS4_4UMMA5MajorE0ELSO_0ELNSN_7ScaleInE0ELSP_0EEEEEENS4_6LayoutINS5_IJSC_SC_SC_EEENS5_IJNSA_ILi0EEESU_SU_EEEEENS5_IJNS4_10UnderscoreESX_SX_EEEEENS4_28SM100_TMA_2SM_LOAD_MULTICASTENS4_14ComposedLayoutINS4_7SwizzleILi3ELi4ELi3EEENS4_18smem_ptr_flag_bitsILi32EEENSS_INS5_IJNSA_ILi8EEENSA_ILi32EEEEEENS5_IJS17_SC_EEEEEEEvNS4_8identityES10_S1B_vS1C_EENS_8epilogue10collective18CollectiveEpilogueINS1E_23Sm100TmaWarpSpecializedILi3ELi2ELi16ELb1ELb0EEEJNS5_IJSG_SG_SF_EEENS5_IJNSS_ISG_SC_EENSS_INS5_IJNSA_ILi16EEENSA_ILi2EEEEEENS5_IJSC_S17_EEEEEEEEfSI_fSI_NS1E_6fusion15FusionCallbacksIS1I_NS1R_17LinearCombinationIffffLNS_15FloatRoundStyleE2EEES1J_S1Q_JEEENS4_5SM1004TMEM4LOAD26SM100_TMEM_LOAD_32dp32b16xENS4_13SM90_TMA_LOADENS11_INS12_ILi2ELi4ELi3EEES15_NSS_INS5_IJS16_S1L_EEENS5_IJS1L_SC_EEEEEEENS4_39AutoVectorizingCopyWithAssumedAlignmentILi128EEENS4_14SM90_TMA_STOREES26_S28_S28_EEEvvEEEEvNT_6ParamsE)
        .other          _ZN7cutlass13device_kernelINS_4gemm6kernel13GemmUniversalIN4cute5tupleIJiiiiEEENS1_10collective13CollectiveMmaINS1_35MainloopSm100TmaUmmaWarpSpecializedILi4ELi2ELi4ENS5_IJNS4_1CILi4EEESB_NSA_ILi1EEEEEEEENS5_IJNSA_ILi128EEENSA_ILi64EEESF_EEEfNS5_IJlSC_lEEEfSI_NS4_8TiledMMAINS4_8MMA_AtomIJNS4_23SM100_MMA_TF32_2x1SM_SSINS_10tfloat32_tESM_fLi128ELi64ELNS4_4UMMA5MajorE0ELSO_0ELNSN_7ScaleInE0ELSP_0EEEEEENS4_6LayoutINS5_IJSC_SC_SC_EEENS5_IJNSA_ILi0EEESU_SU_EEEEENS5_IJNS4_10UnderscoreESX_SX_EEEEENS4_28SM100_TMA_2SM_LOAD_MULTICASTENS4_14ComposedLayoutINS4_7SwizzleILi3ELi4ELi3EEENS4_18smem_ptr_flag_bitsILi32EEENSS_INS5_IJNSA_ILi8EEENSA_ILi32EEEEEENS5_IJS17_SC_EEEEEEEvNS4_8identityES10_S1B_vS1C_EENS_8epilogue10collective18CollectiveEpilogueINS1E_23Sm100TmaWarpSpecializedILi3ELi2ELi16ELb1ELb0EEEJNS5_IJSG_SG_SF_EEENS5_IJNSS_ISG_SC_EENSS_INS5_IJNSA_ILi16EEENSA_ILi2EEEEEENS5_IJSC_S17_EEEEEEEEfSI_fSI_NS1E_6fusion15FusionCallbacksIS1I_NS1R_17LinearCombinationIffffLNS_15FloatRoundStyleE2EEES1J_S1Q_JEEENS4_5SM1004TMEM4LOAD26SM100_TMEM_LOAD_32dp32b16xENS4_13SM90_TMA_LOADENS11_INS12_ILi2ELi4ELi3EEES15_NSS_INS5_IJS16_S1L_EEENS5_IJS1L_SC_EEEEEEENS4_39AutoVectorizingCopyWithAssumedAlignmentILi128EEENS4_14SM90_TMA_STOREES26_S28_S28_EEEvvEEEEvNT_6ParamsE,@"STO_CUDA_ENTRY STV_DEFAULT"
_ZN7cutlass13device_kernelINS_4gemm6kernel13GemmUniversalIN4cute5tupleIJiiiiEEENS1_10collective13CollectiveMmaINS1_35MainloopSm100TmaUmmaWarpSpecializedILi4ELi2ELi4ENS5_IJNS4_1CILi4EEESB_NSA_ILi1EEEEEEEENS5_IJNSA_ILi128EEENSA_ILi64EEESF_EEEfNS5_IJlSC_lEEEfSI_NS4_8TiledMMAINS4_8MMA_AtomIJNS4_23SM100_MMA_TF32_2x1SM_SSINS_10tfloat32_tESM_fLi128ELi64ELNS4_4UMMA5MajorE0ELSO_0ELNSN_7ScaleInE0ELSP_0EEEEEENS4_6LayoutINS5_IJSC_SC_SC_EEENS5_IJNSA_ILi0EEESU_SU_EEEEENS5_IJNS4_10UnderscoreESX_SX_EEEEENS4_28SM100_TMA_2SM_LOAD_MULTICASTENS4_14ComposedLayoutINS4_7SwizzleILi3ELi4ELi3EEENS4_18smem_ptr_flag_bitsILi32EEENSS_INS5_IJNSA_ILi8EEENSA_ILi32EEEEEENS5_IJS17_SC_EEEEEEEvNS4_8identityES10_S1B_vS1C_EENS_8epilogue10collective18CollectiveEpilogueINS1E_23Sm100TmaWarpSpecializedILi3ELi2ELi16ELb1ELb0EEEJNS5_IJSG_SG_SF_EEENS5_IJNSS_ISG_SC_EENSS_INS5_IJNSA_ILi16EEENSA_ILi2EEEEEENS5_IJSC_S17_EEEEEEEEfSI_fSI_NS1E_6fusion15FusionCallbacksIS1I_NS1R_17LinearCombinationIffffLNS_15FloatRoundStyleE2EEES1J_S1Q_JEEENS4_5SM1004TMEM4LOAD26SM100_TMEM_LOAD_32dp32b16xENS4_13SM90_TMA_LOADENS11_INS12_ILi2ELi4ELi3EEES15_NSS_INS5_IJS16_S1L_EEENS5_IJS1L_SC_EEEEEEENS4_39AutoVectorizingCopyWithAssumedAlignmentILi128EEENS4_14SM90_TMA_STOREES26_S28_S28_EEEvvEEEEvNT_6ParamsE:
[----:B------:R-:W1:Y:S01]  /*0000*/  LDC R1, c[0x0][0x37c] ;  /* 0x0000df00ff017b82 */ /* 0x000e620000000800 */
[----:B------:R-:W2:Y:S01]  /*0010*/  S2R R62, SR_TID.X ;  /* 0x00000000003e7919 */ /* 0x000ea20000002100 */
[----:B------:R-:W3:Y:S06]  /*0020*/  LDCU.64 UR8, c[0x0][0x890] ;  /* 0x00011200ff0877ac */ /* 0x000eec0008000a00 */
[----:B------:R-:W4:Y:S01]  /*0030*/  S2UR UR4, SR_CgaCtaId ;  /* 0x00000000000479c3 */ /* 0x000f220000008800 */
[----:B------:R-:W-:Y:S02]  /*0040*/  PRMT R27, RZ, 0x7610, R27 ;  /* 0x00007610ff1b7816 */ /* 0x000fe4000000001b */
[----:B------:R-:W-:-:S02]  /*0050*/  ELECT P0, URZ, PT ;  /* 0x0000000000ff782f */ /* 0x000fc40003800000 */
[----:B---3--:R-:W-:-:S04]  /*0060*/  ISETP.NE.U32.AND P1, PT, RZ, UR8, PT ;  /* 0x00000008ff007c0c */ /* 0x008fc8000bf25070 */
[----:B------:R-:W-:Y:S01]  /*0070*/  ISETP.NE.AND.EX P2, PT, RZ, UR9, PT, P1 ;  /* 0x00000009ff007c0c */ /* 0x000fe2000bf45310 */
[----:B----4-:R-:W-:Y:S01]  /*0080*/  IMAD.U32 R59, RZ, RZ, UR4 ;  /* 0x00000004ff3b7e24 */ /* 0x010fe2000f8e00ff */
[----:B------:R-:W-:Y:S02]  /*0090*/  ULOP3.LUT UR5, UR4, 0x1, URZ, 0xc0, !UPT ;  /* 0x0000000104057892 */ /* 0x000fe4000f8ec0ff */
[----:B------:R-:W-:Y:S01]  /*00a0*/  ULOP3.LUT UR4, UR4, 0x1, URZ, 0x3c, !UPT ;  /* 0x0000000104047892 */ /* 0x000fe2000f8e3cff */
[----:B--2---:R-:W-:-:S03]  /*00b0*/  SHF.R.U32.HI R56, RZ, 0x5, R62 ;  /* 0x00000005ff387819 */ /* 0x004fc6000001163e */
[----:B------:R-:W-:Y:S02]  /*00c0*/  IMAD.U32 R2, RZ, RZ, UR5 ;  /* 0x00000005ff027e24 */ /* 0x000fe4000f8e00ff */
[----:B------:R-:W2:Y:S02]  /*00d0*/  SHFL.IDX PT, R0, R56, RZ, 0x1f ;  /* 0x00001fff38007589 */ /* 0x000ea400000e0000 */
[----:B--2---:R-:W-:Y:S01]  /*00e0*/  R2UR UR24, R0 ;  /* 0x00000000001872ca */ /* 0x004fe200000e0000 */
[----:B------:R-:W-:Y:S01]  /*00f0*/  IMAD.U32 R0, RZ, RZ, UR4 ;  /* 0x00000004ff007e24 */ /* 0x000fe2000f8e00ff */
[----:B-1----:R-:W-:-:S13]  /*0100*/  @P2 BRA `(.L_x_0) ;  /* 0x0000000000302947 */ /* 0x002fda0003800000 */
[----:B------:R-:W1:Y:S02]  /*0110*/  LDCU.64 UR4, c[0x0][0x888] ;  /* 0x00011100ff0477ac */ /* 0x000e640008000a00 */
[----:B-1----:R-:W-:-:S04]  /*0120*/  UISETP.NE.U32.AND UP0, UPT, UR4, URZ, UPT ;  /* 0x000000ff0400728c */ /* 0x002fc8000bf05070 */
[----:B------:R-:W-:-:S09]  /*0130*/  UISETP.NE.AND.EX UP0, UPT, UR5, URZ, UPT, UP0 ;  /* 0x000000ff0500728c */ /* 0x000fd2000bf05300 */
[----:B------:R-:W-:Y:S05]  /*0140*/  BRA.U !UP0, `(.L_x_1) ;  /* 0x0000000108147547 */ /* 0x000fea000b800000 */
[----:B------:R-:W1:Y:S01]  /*0150*/  LDC.64 R26, c[0x0][0x888] ;  /* 0x00022200ff1a7b82 */ /* 0x000e620000000a00 */
[----:B------:R-:W1:Y:S02]  /*0160*/  LDCU.64 UR4, c[0x0][0x358] ;  /* 0x00006b00ff0477ac */ /* 0x000e640008000a00 */
[----:B-1----:R1:W5:Y:S02]  /*0170*/  LDG.E R26, desc[UR4][R26.64] ;  /* 0x000000041a1a7981 */ /* 0x002364000c1e1900 */
[----:B-1----:R-:W-:Y:S01]  /*0180*/  HFMA2 R27, -RZ, RZ, 0, 5.9604644775390625e-08 ;  /* 0x00000001ff1b7431 */ /* 0x002fe200000001ff */
[----:B------:R-:W-:Y:S05]  /*0190*/  BRA `(.L_x_0) ;  /* 0x00000000000c7947 */ /* 0x000fea0003800000 */
.L_x_1:
[----:B------:R-:W1:Y:S01]  /*01a0*/  LDCU UR4, c[0x0][0x880] ;  /* 0x00011000ff0477ac */ /* 0x000e620008000800 */
[----:B------:R-:W-:Y:S01]  /*01b0*/  HFMA2 R27, -RZ, RZ, 0, 5.9604644775390625e-08 ;  /* 0x00000001ff1b7431 */ /* 0x000fe200000001ff */
[----:B-1----:R-:W-:-:S07]  /*01c0*/  MOV R26, UR4 ;  /* 0x00000004001a7c02 */ /* 0x002fce0008000f00 */
.L_x_0:
[----:B------:R-:W1:Y:S02]  /*01d0*/  LDCU.64 UR4, c[0x0][0x8b0] ;  /* 0x00011600ff0477ac */ /* 0x000e640008000a00 */
[----:B-1----:R-:W-:-:S04]  /*01e0*/  UISETP.NE.U32.AND UP0, UPT, UR4, URZ, UPT ;  /* 0x000000ff0400728c */ /* 0x002fc8000bf05070 */
[----:B------:R-:W-:-:S09]  /*01f0*/  UISETP.NE.AND.EX UP0, UPT, UR5, URZ, UPT, UP0 ;  /* 0x000000ff0500728c */ /* 0x000fd2000bf05300 */
[----:B------:R-:W-:Y:S05]  /*0200*/  BRA.U UP0, `(.L_x_2) ;  /* 0x0000000100287547 */ /* 0x000fea000b800000 */
[----:B------:R-:W1:Y:S02]  /*0210*/  LDCU.64 UR4, c[0x0][0x8a8] ;  /* 0x00011500ff0477ac */ /* 0x000e640008000a00 */
[----:B-1----:R-:W-:-:S04]  /*0220*/  UISETP.NE.U32.AND UP0, UPT, UR4, URZ, UPT ;  /* 0x000000ff0400728c */ /* 0x002fc8000bf05070 */
[----:B------:R-:W-:-:S09]  /*0230*/  UISETP.NE.AND.EX UP0, UPT, UR5, URZ, UPT, UP0 ;  /* 0x000000ff0500728c */ /* 0x000fd2000bf05300 */
[----:B------:R-:W-:Y:S05]  /*0240*/  BRA.U !UP0, `(.L_x_3) ;  /* 0x0000000108107547 */ /* 0x000fea000b800000 */
[----:B------:R-:W1:Y:S01]  /*0250*/  LDC.64 R24, c[0x0][0x8a8] ;  /* 0x00022a00ff187b82 */ /* 0x000e620000000a00 */
[----:B------:R-:W1:Y:S02]  /*0260*/  LDCU.64 UR4, c[0x0][0x358] ;  /* 0x00006b00ff0477ac */ /* 0x000e640008000a00 */
[----:B-1----:R1:W5:Y:S01]  /*0270*/  LDG.E R24, desc[UR4][R24.64] ;  /* 0x0000000418187981 */ /* 0x002362000c1e1900 */
[----:B------:R-:W-:Y:S05]  /*0280*/  BRA `(.L_x_2) ;  /* 0x0000000000087947 */ /* 0x000fea0003800000 */
.L_x_3:
[----:B------:R-:W1:Y:S02]  /*0290*/  LDCU UR4, c[0x0][0x8a0] ;  /* 0x00011400ff0477ac */ /* 0x000e640008000800 */
[----:B-1----:R-:W-:Y:S02]  /*02a0*/  MOV R24, UR4 ;  /* 0x0000000400187c02 */ /* 0x002fe40008000f00 */
.L_x_2:
[----:B------:R-:W-:Y:S01]  /*02b0*/  IMAD.U32 R3, RZ, RZ, UR24 ;  /* 0x00000018ff037e24 */ /* 0x000fe2000f8e00ff */
[----:B------:R-:W-:Y:S04]  /*02c0*/  BSSY.RECONVERGENT B0, `(.L_x_4) ;  /* 0x000000c000007945 */ /* 0x000fe80003800200 */
[C---:B------:R-:W-:Y:S02]  /*02d0*/  ISETP.NE.OR P3, PT, R3.reuse, 0x1, !P0 ;  /* 0x000000010300780c */ /* 0x040fe40004765670 */
[----:B------:R-:W-:-:S11]  /*02e0*/  ISETP.NE.OR P2, PT, R3, 0x3, !P0 ;  /* 0x000000030300780c */ /* 0x000fd60004745670 */
[----:B------:R-:W-:Y:S05]  /*02f0*/  @P3 BRA `(.L_x_5) ;  /* 0x0000000000203947 */ /* 0x000fea0003800000 */
[----:B------:R-:W2:Y:S02]  /*0300*/  LDCU.64 UR4, c[0x0][0x348] ;  /* 0x00006900ff0477ac */ /* 0x000ea40008000a00 */
[----:B--2---:R-:W-:Y:S02]  /*0310*/  UIADD3 UR6, UP1, UPT, UR4, 0x80, URZ ;  /* 0x0000008004067890 */ /* 0x004fe4000ff3e0ff */
[----:B------:R-:W-:Y:S02]  /*0320*/  UIADD3 UR4, UP0, UPT, UR4, 0x180, URZ ;  /* 0x0000018004047890 */ /* 0x000fe4000ff1e0ff */
[----:B------:R-:W-:Y:S02]  /*0330*/  UIADD3.X UR7, UPT, UPT, URZ, UR5, URZ, UP1, !UPT ;  /* 0x00000005ff077290 */ /* 0x000fe40008ffe4ff */
[----:B------:R-:W-:-:S07]  /*0340*/  UIADD3.X UR5, UPT, UPT, URZ, UR5, URZ, UP0, !UPT ;  /* 0x00000005ff057290 */ /* 0x000fce00087fe4ff */
[----:B------:R2:W-:Y:S02]  /*0350*/  UTMACCTL.PF [UR6] ;  /* 0x00000000060079b9 */ /* 0x0005e40008040000 */
[----:B------:R2:W-:Y:S02]  /*0360*/  UTMACCTL.PF [UR4] ;  /* 0x00000000040079b9 */ /* 0x0005e40008040000 */
[----:B--2---:R-:W-:Y:S01]  /*0370*/  NOP ;  /* 0x0000000000007918 */ /* 0x004fe20000000000 */
.L_x_5:
[----:B------:R-:W-:Y:S05]  /*0380*/  BSYNC.RECONVERGENT B0 ;  /* 0x0000000000007941 */ /* 0x000fea0003800200 */
.L_x_4:
[----:B------:R-:W-:Y:S04]  /*0390*/  BSSY.RECONVERGENT B0, `(.L_x_6) ;  /* 0x000000a000007945 */ /* 0x000fe80003800200 */
        /* <DEDUP_REMOVED lines=9> */
.L_x_7:
[----:B------:R-:W-:Y:S05]  /*0430*/  BSYNC.RECONVERGENT B0 ;  /* 0x0000000000007941 */ /* 0x000fea0003800200 */
.L_x_6:
[----:B------:R-:W2:Y:S01]  /*0440*/  LDCU.64 UR4, c[0x0][0x888] ;  /* 0x00011100ff0477ac */ /* 0x000ea20008000a00 */
[----:B------:R-:W-:Y:S01]  /*0450*/  ISETP.NE.AND.EX P1, PT, RZ, UR9, PT, P1 ;  /* 0x00000009ff007c0c */ /* 0x000fe2000bf25310 */
[----:B------:R-:W-:Y:S01]  /*0460*/  UPLOP3.LUT UP3, UPT, UPT, UPT, UPT, 0x80, 0x8 ;  /* 0x000000000008789c */ /* 0x000fe20003f6f070 */
[----:B--2---:R-:W-:-:S04]  /*0470*/  ISETP.NE.U32.AND P2, PT, RZ, UR4, PT ;  /* 0x00000004ff007c0c */ /* 0x004fc8000bf45070 */
[----:B------:R-:W-:-:S13]  /*0480*/  ISETP.NE.AND.EX P2, PT, RZ, UR5, PT, P2 ;  /* 0x00000005ff007c0c */ /* 0x000fda000bf45320 */
[----:B------:R-:W-:Y:S05]  /*0490*/  @P2 BRA P1, `(.L_x_8) ;  /* 0x0000000000282947 */ /* 0x000fea0000800000 */
[----:B------:R-:W-:Y:S01]  /*04a0*/  UISETP.NE.U32.AND UP0, UPT, UR8, URZ, UPT ;  /* 0x000000ff0800728c */ /* 0x000fe2000bf05070 */
[----:B-----5:R-:W-:Y:S01]  /*04b0*/  FSETP.NEU.AND P1, PT, R26, RZ, PT ;  /* 0x000000ff1a00720b */ /* 0x020fe20003f2d000 */
[----:B------:R-:W-:Y:S02]  /*04c0*/  UISETP.NE.U32.AND UP2, UPT, UR4, URZ, UPT ;  /* 0x000000ff0400728c */ /* 0x000fe4000bf45070 */
[----:B------:R-:W-:Y:S02]  /*04d0*/  UISETP.NE.AND.EX UP1, UPT, UR9, URZ, UPT, UP0 ;  /* 0x000000ff0900728c */ /* 0x000fe4000bf25300 */
[----:B------:R-:W-:-:S04]  /*04e0*/  UISETP.NE.AND.EX UP0, UPT, UR5, URZ, UPT, UP2 ;  /* 0x000000ff0500728c */ /* 0x000fc8000bf05320 */
[----:B------:R-:W-:-:S04]  /*04f0*/  USEL UR4, URZ, 0xffffffff, UP0 ;  /* 0xffffffffff047887 */ /* 0x000fc80008000000 */
[----:B------:R-:W-:Y:S01]  /*0500*/  VOTEU.ANY UP0, P1 ;  /* 0x0000000000ff7886 */ /* 0x000fe20000800100 */
[----:B------:R-:W-:-:S04]  /*0510*/  @!UP1 USEL UR4, URZ, 0xffffffff, UP0 ;  /* 0xffffffffff049887 */ /* 0x000fc80008000000 */
[----:B------:R-:W-:-:S04]  /*0520*/  ULOP3.LUT UR4, UR4, 0x1, URZ, 0xc0, !UPT ;  /* 0x0000000104047892 */ /* 0x000fc8000f8ec0ff */
[----:B------:R-:W-:-:S11]  /*0530*/  UISETP.NE.U32.AND UP3, UPT, UR4, 0x1, UPT ;  /* 0x000000010400788c */ /* 0x000fd6000bf65070 */
.L_x_8:
[----:B------:R-:W2:Y:S01]  /*0540*/  SHFL.IDX PT, R3, R56, RZ, 0x1f ;  /* 0x00001fff38037589 */ /* 0x000ea200000e0000 */
[----:B------:R-:W-:Y:S01]  /*0550*/  R2UR UR4, R2 ;  /* 0x00000000020472ca */ /* 0x000fe200000e0000 */
[----:B------:R-:W-:-:S04]  /*0560*/  UISETP.NE.AND UP0, UPT, UR24, 0x2, UPT ;  /* 0x000000021800788c */ /* 0x000fc8000bf05270 */
[----:B------:R-:W-:-:S08]  /*0570*/  USEL UR53, URZ, 0x1, UP0 ;  /* 0x00000001ff357887 */ /* 0x000fd00008000000 */
[----:B------:R-:W-:-:S06]  /*0580*/  UISETP.EQ.AND UP1, UPT, UR4, URZ, !UP0 ;  /* 0x000000ff0400728c */ /* 0x000fcc000c722270 */
[----:B------:R-:W-:Y:S02]  /*0590*/  PLOP3.LUT P4, PT, P0, PT, UP1, 0x80, 0x8 ;  /* 0x000000000008781c */ /* 0x000fe4000078f018 */
[----:B--2---:R-:W-:-:S13]  /*05a0*/  ISETP.NE.AND P1, PT, R3, RZ, PT ;  /* 0x000000ff0300720c */ /* 0x004fda0003f25270 */
[----:B------:R-:W-:Y:S05]  /*05b0*/  @P1 BRA `(.L_x_9) ;  /* 0x0000000000581947 */ /* 0x000fea0003800000 */
[----:B------:R-:W-:Y:S01]  /*05c0*/  R2UR UR5, R59 ;  /* 0x000000003b0572ca */ /* 0x000fe200000e0000 */
[----:B------:R-:W-:Y:S01]  /*05d0*/  UMOV UR4, 0x400 ;  /* 0x0000040000047882 */ /* 0x000fe20000000000 */
[----:B------:R-:W-:Y:S01]  /*05e0*/  UMOV UR8, 0x1 ;  /* 0x0000000100087882 */ /* 0x000fe20000000000 */
[----:B------:R-:W-:Y:S01]  /*05f0*/  UMOV UR6, 0x5 ;  /* 0x0000000500067882 */ /* 0x000fe20000000000 */
[----:B------:R-:W-:-:S04]  /*0600*/  UIADD3 UR8, UPT, UPT, -UR8, 0x100000, URZ ;  /* 0x0010000008087890 */ /* 0x000fc8000fffe1ff */
[----:B------:R-:W-:Y:S02]  /*0610*/  USHF.L.U32 UR9, UR8, 0xb, URZ ;  /* 0x0000000b08097899 */ /* 0x000fe400080006ff */
[----:B------:R-:W-:Y:S02]  /*0620*/  USHF.L.U32 UR8, UR8, 0x1, URZ ;  /* 0x0000000108087899 */ /* 0x000fe400080006ff */
[----:B------:R-:W-:-:S04]  /*0630*/  UIADD3 UR6, UPT, UPT, -UR6, 0x100000, URZ ;  /* 0x0010000006067890 */ /* 0x000fc8000fffe1ff */
[----:B------:R-:W-:Y:S02]  /*0640*/  USHF.L.U32 UR7, UR6, 0xb, URZ ;  /* 0x0000000b06077899 */ /* 0x000fe400080006ff */
[----:B------:R-:W-:Y:S01]  /*0650*/  USHF.L.U32 UR6, UR6, 0x1, URZ ;  /* 0x0000000106067899 */ /* 0x000fe200080006ff */
[----:B------:R-:W-:Y:S01]  /*0660*/  ELECT P1, URZ, PT ;  /* 0x0000000000ff782f */ /* 0x000fe20003820000 */
[----:B------:R-:W-:Y:S01]  /*0670*/  ULEA UR4, UR5, UR4, 0x18 ;  /* 0x0000000405047291 */ /* 0x000fe2000f8ec0ff */
[----:B------:R-:W2:Y:S11]  /*0680*/  FENCE.VIEW.ASYNC.S ;  /* 0x00000000000073c6 */ /* 0x000eb60000000000 */
[----:B--2---:R2:W3:Y:S01]  /*0690*/  SYNCS.EXCH.64 URZ, [UR4], UR8 ;  /* 0x0000000804ff75b2 */ /* 0x0044e20008000100 */
[----:B------:R2:W4:Y:S01]  /*06a0*/  SYNCS.EXCH.64 URZ, [UR4+0x20], UR6 ;  /* 0x0000200604ff75b2 */ /* 0x0005220008000100 */
[----:B------:R2:W1:Y:S01]  /*06b0*/  SYNCS.EXCH.64 URZ, [UR4+0x8], UR8 ;  /* 0x0000080804ff75b2 */ /* 0x0004620008000100 */
[----:B------:R2:W1:Y:S01]  /*06c0*/  SYNCS.EXCH.64 URZ, [UR4+0x28], UR6 ;  /* 0x0000280604ff75b2 */ /* 0x0004620008000100 */
[----:B------:R2:W1:Y:S01]  /*06d0*/  SYNCS.EXCH.64 URZ, [UR4+0x10], UR8 ;  /* 0x0000100804ff75b2 */ /* 0x0004620008000100 */
[----:B------:R2:W1:Y:S01]  /*06e0*/  SYNCS.EXCH.64 URZ, [UR4+0x30], UR6 ;  /* 0x0000300604ff75b2 */ /* 0x0004620008000100 */
[----:B------:R2:W1:Y:S01]  /*06f0*/  SYNCS.EXCH.64 URZ, [UR4+0x18], UR8 ;  /* 0x0000180804ff75b2 */ /* 0x0004620008000100 */
[----:B------:R2:W1:Y:S01]  /*0700*/  SYNCS.EXCH.64 URZ, [UR4+0x38], UR6 ;  /* 0x0000380604ff75b2 */ /* 0x0004620008000100 */
[----:B------:R-:W-:Y:S01]  /*0710*/  NOP ;  /* 0x0000000000007918 */ /* 0x000fe20000000000 */
.L_x_9:
[----:B------:R-:W2:Y:S01]  /*0720*/  SHFL.IDX PT, R3, R56, RZ, 0x1f ;  /* 0x00001fff38037589 */ /* 0x000ea200000e0000 */
[----:B------:R-:W-:Y:S01]  /*0730*/  NOP ;  /* 0x0000000000007918 */ /* 0x000fe20000000000 */
[----:B--2---:R-:W-:-:S13]  /*0740*/  ISETP.NE.AND P1, PT, R3, 0x1, PT ;  /* 0x000000010300780c */ /* 0x004fda0003f25270 */
        /* <DEDUP_REMOVED lines=14> */
[----:B--2---:R2:W1:Y:S01]  /*0830*/  SYNCS.EXCH.64 URZ, [UR4+0x40], UR8 ;  /* 0x0000400804ff75b2 */ /* 0x0044620008000100 */
[----:B------:R2:W1:Y:S01]  /*0840*/  SYNCS.EXCH.64 URZ, [UR4+0x58], UR6 ;  /* 0x0000580604ff75b2 */ /* 0x0004620008000100 */
[----:B------:R2:W1:Y:S01]  /*0850*/  SYNCS.EXCH.64 URZ, [UR4+0x48], UR8 ;  /* 0x0000480804ff75b2 */ /* 0x0004620008000100 */
[----:B------:R2:W1:Y:S01]  /*0860*/  SYNCS.EXCH.64 URZ, [UR4+0x60], UR6 ;  /* 0x0000600604ff75b2 */ /* 0x0004620008000100 */
[----:B------:R2:W1:Y:S01]  /*0870*/  SYNCS.EXCH.64 URZ, [UR4+0x50], UR8 ;  /* 0x0000500804ff75b2 */ /* 0x0004620008000100 */
[----:B------:R2:W1:Y:S01]  /*0880*/  SYNCS.EXCH.64 URZ, [UR4+0x68], UR6 ;  /* 0x0000680604ff75b2 */ /* 0x0004620008000100 */
[----:B------:R-:W-:Y:S01]  /*0890*/  NOP ;  /* 0x0000000000007918 */ /* 0x000fe20000000000 */
.L_x_10:
[----:B------:R-:W3:Y:S01]  /*08a0*/  SHFL.IDX PT, R3, R56, RZ, 0x1f ;  /* 0x00001fff38037589 */ /* 0x000ee200000e0000 */
[----:B------:R-:W-:Y:S01]  /*08b0*/  NOP ;  /* 0x0000000000007918 */ /* 0x000fe20000000000 */
[----:B---3--:R-:W-:-:S13]  /*08c0*/  ISETP.NE.AND P1, PT, R3, 0x3, PT ;  /* 0x000000030300780c */ /* 0x008fda0003f25270 */
[----:B------:R-:W-:Y:S05]  /*08d0*/  @P1 BRA `(.L_x_11) ;  /* 0x0000000000301947 */ /* 0x000fea0003800000 */
[----:B------:R-:W-:Y:S01]  /*08e0*/  R2UR UR5, R59 ;  /* 0x000000003b0572ca */ /* 0x000fe200000e0000 */
[----:B--2---:R-:W-:Y:S01]  /*08f0*/  UMOV UR6, 0x400 ;  /* 0x0000040000067882 */ /* 0x004fe20000000000 */
[----:B------:R-:W-:Y:S01]  /*0900*/  UMOV UR4, 0x20 ;  /* 0x0000002000047882 */ /* 0x000fe20000000000 */
[----:B------:R-:W-:-:S10]  /*0910*/  ELECT P1, URZ, PT ;  /* 0x0000000000ff782f */ /* 0x000fd40003820000 */
[----:B------:R-:W-:Y:S02]  /*0920*/  ULEA UR6, UR5, UR6, 0x18 ;  /* 0x0000000605067291 */ /* 0x000fe4000f8ec0ff */
[----:B------:R-:W-:-:S04]  /*0930*/  UIADD3 UR4, UPT, UPT, -UR4, 0x100000, URZ ;  /* 0x0010000004047890 */ /* 0x000fc8000fffe1ff */
[----:B------:R-:W-:Y:S02]  /*0940*/  USHF.L.U32 UR5, UR4, 0xb, URZ ;  /* 0x0000000b04057899 */ /* 0x000fe400080006ff */
[----:B------:R-:W-:Y:S01]  /*0950*/  USHF.L.U32 UR4, UR4, 0x1, URZ ;  /* 0x0000000104047899 */ /* 0x000fe200080006ff */
[----:B------:R-:W2:Y:S11]  /*0960*/  FENCE.VIEW.ASYNC.S ;  /* 0x00000000000073c6 */ /* 0x000eb60000000000 */
[----:B--2---:R3:W2:Y:S01]  /*0970*/  SYNCS.EXCH.64 URZ, [UR6+0x70], UR4 ;  /* 0x0000700406ff75b2 */ /* 0x0046a20008000100 */
[----:B------:R3:W1:Y:S02]  /*0980*/  SYNCS.EXCH.64 URZ, [UR6+0x78], UR4 ;  /* 0x0000780406ff75b2 */ /* 0x0006640008000100 */
[----:B---3--:R-:W-:Y:S01]  /*0990*/  NOP ;  /* 0x0000000000007918 */ /* 0x008fe20000000000 */
.L_x_11:
[----:B------:R-:W3:Y:S01]  /*09a0*/  SHFL.IDX PT, R3, R56, RZ, 0x1f ;  /* 0x00001fff38037589 */ /* 0x000ee200000e0000 */
[----:B------:R-:W-:Y:S01]  /*09b0*/  NOP ;  /* 0x0000000000007918 */ /* 0x000fe20000000000 */
[----:B---3--:R-:W-:-:S13]  /*09c0*/  ISETP.NE.AND P1, PT, R3, 0x4, PT ;  /* 0x000000040300780c */ /* 0x008fda0003f25270 */
[----:B------:R-:W-:Y:S05]  /*09d0*/  @P1 BRA `(.L_x_12) ;  /* 0x00000000004c1947 */ /* 0x000fea0003800000 */
[----:B------:R-:W-:Y:S01]  /*09e0*/  R2UR UR5, R59 ;  /* 0x000000003b0572ca */ /* 0x000fe200000e0000 */
[----:B--2---:R-:W-:Y:S01]  /*09f0*/  UMOV UR4, 0xe20 ;  /* 0x00000e2000047882 */ /* 0x004fe20000000000 */
[----:B------:R-:W-:Y:S01]  /*0a00*/  UMOV UR6, 0x400 ;  /* 0x0000040000067882 */ /* 0x000fe20000000000 */
[----:B------:R-:W-:Y:S01]  /*0a10*/  USEL UR4, UR4, 0xc20, UP3 ;  /* 0x00000c2004047887 */ /* 0x000fe20009800000 */
[----:B------:R-:W-:Y:S01]  /*0a20*/  UMOV UR8, 0x1 ;  /* 0x0000000100087882 */ /* 0x000fe20000000000 */
[----:B------:R-:W-:Y:S01]  /*0a30*/  ELECT P1, URZ, PT ;  /* 0x0000000000ff782f */ /* 0x000fe20003820000 */
[----:B------:R-:W-:-:S04]  /*0a40*/  UIADD3 UR8, UPT, UPT, -UR8, 0x100000, URZ ;  /* 0x0010000008087890 */ /* 0x000fc8000fffe1ff */
[----:B------:R-:W-:Y:S02]  /*0a50*/  USHF.L.U32 UR9, UR8, 0xb, URZ ;  /* 0x0000000b08097899 */ /* 0x000fe400080006ff */
[----:B------:R-:W-:Y:S02]  /*0a60*/  USHF.L.U32 UR8, UR8, 0x1, URZ ;  /* 0x0000000108087899 */ /* 0x000fe400080006ff */
[----:B------:R-:W-:Y:S02]  /*0a70*/  ULEA UR6, UR5, UR6, 0x18 ;  /* 0x0000000605067291 */ /* 0x000fe4000f8ec0ff */
[----:B------:R-:W-:-:S04]  /*0a80*/  UIADD3 UR4, UPT, UPT, -UR4, 0x100000, URZ ;  /* 0x0010000004047890 */ /* 0x000fc8000fffe1ff */
[----:B------:R-:W-:Y:S02]  /*0a90*/  USHF.L.U32 UR5, UR4, 0xb, URZ ;  /* 0x0000000b04057899 */ /* 0x000fe400080006ff */
[----:B------:R-:W-:Y:S01]  /*0aa0*/  USHF.L.U32 UR4, UR4, 0x1, URZ ;  /* 0x0000000104047899 */ /* 0x000fe200080006ff */
[----:B------:R-:W2:Y:S03]  /*0ab0*/  FENCE.VIEW.ASYNC.S ;  /* 0x00000000000073c6 */ /* 0x000ea60000000000 */
[----:B--2---:R3:W2:Y:S08]  /*0ac0*/  SYNCS.EXCH.64 URZ, [UR6+0x80], UR8 ;  /* 0x0000800806ff75b2 */ /* 0x0046b00008000100 */
[----:B------:R3:W1:Y:S01]  /*0ad0*/  SYNCS.EXCH.64 URZ, [UR6+0x90], UR4 ;  /* 0x0000900406ff75b2 */ /* 0x0006620008000100 */
[----:B------:R3:W1:Y:S01]  /*0ae0*/  SYNCS.EXCH.64 URZ, [UR6+0x88], UR8 ;  /* 0x0000880806ff75b2 */ /* 0x0006620008000100 */
[----:B------:R3:W1:Y:S02]  /*0af0*/  SYNCS.EXCH.64 URZ, [UR6+0x98], UR4 ;  /* 0x0000980406ff75b2 */ /* 0x0006640008000100 */
[----:B---3--:R-:W-:Y:S01]  /*0b00*/  NOP ;  /* 0x0000000000007918 */ /* 0x008fe20000000000 */
.L_x_12:
[----:B------:R-:W3:Y:S01]  /*0b10*/  SHFL.IDX PT, R3, R56, RZ, 0x1f ;  /* 0x00001fff38037589 */ /* 0x000ee200000e0000 */
[----:B------:R-:W-:Y:S01]  /*0b20*/  NOP ;  /* 0x0000000000007918 */ /* 0x000fe20000000000 */
[----:B---3--:R-:W-:-:S13]  /*0b30*/  ISETP.NE.AND P1, PT, R3, 0x5, PT ;  /* 0x000000050300780c */ /* 0x008fda0003f25270 */
[----:B------:R-:W-:Y:S05]  /*0b40*/  @P1 BRA `(.L_x_13) ;  /* 0x0000000000581947 */ /* 0x000fea0003800000 */
[----:B------:R-:W-:Y:S01]  /*0b50*/  R2UR UR5, R59 ;  /* 0x000000003b0572ca */ /* 0x000fe200000e0000 */
[----:B--2---:R-:W-:Y:S01]  /*0b60*/  UMOV UR4, 0x400 ;  /* 0x0000040000047882 */ /* 0x004fe20000000000 */
        /* <DEDUP_REMOVED lines=11> */
[----:B--2---:R3:W2:Y:S01]  /*0c20*/  SYNCS.EXCH.64 URZ, [UR4+0xa0], UR6 ;  /* 0x0000a00604ff75b2 */ /* 0x0046a20008000100 */
[----:B------:R3:W1:Y:S01]  /*0c30*/  SYNCS.EXCH.64 URZ, [UR4+0xc0], UR8 ;  /* 0x0000c00804ff75b2 */ /* 0x0006620008000100 */
[----:B------:R3:W1:Y:S01]  /*0c40*/  SYNCS.EXCH.64 URZ, [UR4+0xa8], UR6 ;  /* 0x0000a80604ff75b2 */ /* 0x0006620008000100 */
[----:B------:R3:W1:Y:S01]  /*0c50*/  SYNCS.EXCH.64 URZ, [UR4+0xc8], UR8 ;  /* 0x0000c80804ff75b2 */ /* 0x0006620008000100 */
[----:B------:R3:W1:Y:S01]  /*0c60*/  SYNCS.EXCH.64 URZ, [UR4+0xb0], UR6 ;  /* 0x0000b00604ff75b2 */ /* 0x0006620008000100 */
[----:B------:R3:W1:Y:S01]  /*0c70*/  SYNCS.EXCH.64 URZ, [UR4+0xd0], UR8 ;  /* 0x0000d00804ff75b2 */ /* 0x0006620008000100 */
[----:B------:R3:W1:Y:S01]  /*0c80*/  SYNCS.EXCH.64 URZ, [UR4+0xb8], UR6 ;  /* 0x0000b80604ff75b2 */ /* 0x0006620008000100 */
[----:B------:R3:W1:Y:S02]  /*0c90*/  SYNCS.EXCH.64 URZ, [UR4+0xd8], UR8 ;  /* 0x0000d80804ff75b2 */ /* 0x0006640008000100 */
[----:B---3--:R-:W-:Y:S01]  /*0ca0*/  NOP ;  /* 0x0000000000007918 */ /* 0x008fe20000000000 */
.L_x_13:
[----:B------:R-:W3:Y:S01]  /*0cb0*/  SHFL.IDX PT, R3, R56, RZ, 0x1f ;  /* 0x00001fff38037589 */ /* 0x000ee200000e0000 */
[----:B------:R-:W-:Y:S01]  /*0cc0*/  ISETP.NE.OR P0, PT, RZ, UR24, !P0 ;  /* 0x00000018ff007c0c */ /* 0x000fe2000c705670 */
[----:B------:R-:W-:Y:S01]  /*0cd0*/  NOP ;  /* 0x0000000000007918 */ /* 0x000fe20000000000 */
[----:B---3--:R-:W-:-:S13]  /*0ce0*/  ISETP.NE.AND P1, PT, R3, 0x3, PT ;  /* 0x000000030300780c */ /* 0x008fda0003f25270 */
[----:B------:R-:W-:Y:S05]  /*0cf0*/  @P1 BRA `(.L_x_14) ;  /* 0x0000000000381947 */ /* 0x000fea0003800000 */
[----:B------:R-:W-:Y:S01]  /*0d00*/  R2UR UR5, R59 ;  /* 0x000000003b0572ca */ /* 0x000fe200000e0000 */
[----:B--2---:R-:W-:Y:S01]  /*0d10*/  UMOV UR4, 0x400 ;  /* 0x0000040000047882 */ /* 0x004fe20000000000 */
[----:B------:R-:W-:Y:S01]  /*0d20*/  UMOV UR6, 0x20 ;  /* 0x0000002000067882 */ /* 0x000fe20000000000 */
[----:B------:R-:W-:Y:S01]  /*0d30*/  ELECT P1, URZ, PT ;  /* 0x0000000000ff782f */ /* 0x000fe20003820000 */
[----:B------:R-:W-:-:S04]  /*0d40*/  UIADD3 UR6, UPT, UPT, -UR6, 0x100000, URZ ;  /* 0x0010000006067890 */ /* 0x000fc8000fffe1ff */
[----:B------:R-:W-:Y:S02]  /*0d50*/  USHF.L.U32 UR7, UR6, 0xb, URZ ;  /* 0x0000000b06077899 */ /* 0x000fe400080006ff */
[----:B------:R-:W-:-:S03]  /*0d60*/  USHF.L.U32 UR6, UR6, 0x1, URZ ;  /* 0x0000000106067899 */ /* 0x000fc600080006ff */
[----:B------:R-:W-:Y:S01]  /*0d70*/  ULEA UR4, UR5, UR4, 0x18 ;  /* 0x0000000405047291 */ /* 0x000fe2000f8ec0ff */
[----:B------:R-:W2:Y:S11]  /*0d80*/  FENCE.VIEW.ASYNC.S ;  /* 0x00000000000073c6 */ /* 0x000eb60000000000 */
[----:B--2---:R3:W2:Y:S01]  /*0d90*/  SYNCS.EXCH.64 URZ, [UR4+0xe0], UR6 ;  /* 0x0000e00604ff75b2 */ /* 0x0046a20008000100 */
[----:B------:R3:W1:Y:S01]  /*0da0*/  SYNCS.EXCH.64 URZ, [UR4+0xf0], UR6 ;  /* 0x0000f00604ff75b2 */ /* 0x0006620008000100 */
[----:B------:R3:W1:Y:S01]  /*0db0*/  SYNCS.EXCH.64 URZ, [UR4+0xe8], UR6 ;  /* 0x0000e80604ff75b2 */ /* 0x0006620008000100 */
[----:B------:R3:W1:Y:S02]  /*0dc0*/  SYNCS.EXCH.64 URZ, [UR4+0xf8], UR6 ;  /* 0x0000f80604ff75b2 */ /* 0x0006640008000100 */
[----:B---3--:R-:W-:Y:S01]  /*0dd0*/  NOP ;  /* 0x0000000000007918 */ /* 0x008fe20000000000 */
.L_x_14:
[----:B--2---:R-:W-:Y:S01]  /*0de0*/  R2UR UR7, R59 ;  /* 0x000000003b0772ca */ /* 0x004fe200000e0000 */
[----:B------:R-:W-:Y:S01]  /*0df0*/  VOTEU.ALL UP0, P0 ;  /* 0x0000000000ff7886 */ /* 0x000fe20000000000 */
[----:B------:R-:W-:Y:S01]  /*0e00*/  UMOV UR4, 0x20 ;  /* 0x0000002000047882 */ /* 0x000fe20000000000 */
[----:B------:R-:W2:Y:S01]  /*0e10*/  LDCU UR29, c[0x0][0x36c] ;  /* 0x00006d80ff1d77ac */ /* 0x000ea20008000800 */
[----:B------:R-:W-:Y:S01]  /*0e20*/  NOP ;  /* 0x0000000000007918 */ /* 0x000fe20000000000 */
[----:B------:R-:W-:Y:S01]  /*0e30*/  LOP3.LUT R5, R62, 0x1f, RZ, 0xc0, !PT ;  /* 0x0000001f3e057812 */ /* 0x000fe200078ec0ff */
[----:B------:R-:W-:Y:S01]  /*0e40*/  @!UP0 UMOV UR6, 0x400 ;  /* 0x0000040000068882 */ /* 0x000fe20000000000 */
[----:B------:R-:W-:-:S04]  /*0e50*/  @!UP0 UIADD3 UR4, UPT, UPT, -UR4, 0x100000, URZ ;  /* 0x0010000004048890 */ /* 0x000fc8000fffe1ff */
[----:B------:R-:W-:Y:S02]  /*0e60*/  @!UP0 USHF.L.U32 UR5, UR4, 0xb, URZ ;  /* 0x0000000b04058899 */ /* 0x000fe400080006ff */
[----:B------:R-:W-:Y:S02]  /*0e70*/  @!UP0 USHF.L.U32 UR4, UR4, 0x1, URZ ;  /* 0x0000000104048899 */ /* 0x000fe400080006ff */
[----:B------:R-:W-:Y:S02]  /*0e80*/  UISETP.NE.AND UP4, UPT, UR24, URZ, UPT ;  /* 0x000000ff1800728c */ /* 0x000fe4000bf85270 */
[----:B------:R-:W-:Y:S01]  /*0e90*/  @!UP0 ULEA UR6, UR7, UR6, 0x18 ;  /* 0x0000000607068291 */ /* 0x000fe2000f8ec0ff */
[----:B------:R-:W-:Y:S01]  /*0ea0*/  VOTEU.ALL UP0, P0 ;  /* 0x0000000000ff7886 */ /* 0x000fe20000000000 */
[----:B--2---:R-:W-:Y:S01]  /*0eb0*/  UISETP.EQ.U32.AND UP1, UPT, UR29, 0x1, UPT ;  /* 0x000000011d00788c */ /* 0x004fe2000bf22070 */
[----:B------:R-:W2:Y:S09]  /*0ec0*/  FENCE.VIEW.ASYNC.S ;  /* 0x00000000000073c6 */ /* 0x000eb20000000000 */
[----:B--2---:R2:W3:Y:S01]  /*0ed0*/  @!UP0 SYNCS.EXCH.64 URZ, [UR6+0x100], UR4 ;  /* 0x0001000406ff85b2 */ /* 0x0044e20008000100 */
[----:B------:R-:W-:Y:S05]  /*0ee0*/  BRA.U !UP1, `(.L_x_15) ;  /* 0x0000000109087547 */ /* 0x000fea000b800000 */
[----:B-1-34-:R-:W-:Y:S01]  /*0ef0*/  UCGABAR_ARV ;  /* 0x00000000000079c7 */ /* 0x01afe20008000000 */
[----:B------:R-:W-:Y:S05]  /*0f00*/  BRA `(.L_x_16) ;  /* 0x0000000000047947 */ /* 0x000fea0003800000 */
.L_x_15:
[----:B-1-34-:R-:W-:Y:S01]  /*0f10*/  NOP ;  /* 0x0000000000007918 */ /* 0x01afe20000000000 */
.L_x_16:
[----:B------:R-:W1:Y:S01]  /*0f20*/  S2UR UR27, SR_CTAID.X ;  /* 0x00000000001b79c3 */ /* 0x000e620000002500 */
[----:B------:R-:W-:-:S05]  /*0f30*/  CS2R.32 R58, SR_CgaSize ;  /* 0x00000000003a7805 */ /* 0x000fca0000008a00 */
[----:B------:R-:W-:-:S05]  /*0f40*/  IMAD R58, R58, -0xa0, RZ ;  /* 0xffffff603a3a7824 */ /* 0x000fca00078e02ff */
[----:B------:R-:W-:-:S14]  /*0f50*/  R2UR UR10, R58 ;  /* 0x000000003a0a72ca */ /* 0x000fdc00000e0000 */
[----:B------:R-:W3:Y:S01]  /*0f60*/  LDCU UR10, c[0x0][UR10+0x2b0] ;  /* 0x000056000a0a77ac */ /* 0x000ee20008000800 */
[----:B------:R-:W-:Y:S02]  /*0f70*/  R2UR UR11, R59 ;  /* 0x000000003b0b72ca */ /* 0x000fe400000e0000 */
[----:B--2---:R-:W-:Y:S02]  /*0f80*/  R2UR UR6, R2 ;  /* 0x00000000020672ca */ /* 0x004fe400000e0000 */
[----:B------:R-:W-:-:S05]  /*0f90*/  CS2R.32 R58, SR_CgaSize ;  /* 0x00000000003a7805 */ /* 0x000fca0000008a00 */
[----:B------:R-:W-:-:S05]  /*0fa0*/  IMAD R58, R58, -0xa0, RZ ;  /* 0xffffff603a3a7824 */ /* 0x000fca00078e02ff */
[----:B------:R-:W-:-:S14]  /*0fb0*/  R2UR UR8, R58 ;  /* 0x000000003a0872ca */ /* 0x000fdc00000e0000 */
[----:B------:R-:W2:Y:S01]  /*0fc0*/  LDCU UR8, c[0x0][UR8+0x2b4] ;  /* 0x00005680080877ac */ /* 0x000ea20008000800 */
[----:B------:R-:W4:Y:S01]  /*0fd0*/  S2UR UR9, SR_CTAID.Y ;  /* 0x00000000000979c3 */ /* 0x000f220000002600 */
[----:B------:R-:W2:Y:S01]  /*0fe0*/  LDCU UR25, c[0x0][0xb24] ;  /* 0x00016480ff1977ac */ /* 0x000ea20008000800 */
[----:B------:R-:W-:Y:S01]  /*0ff0*/  UMOV UR30, 0x5 ;  /* 0x00000005001e7882 */ /* 0x000fe20000000000 */
[----:B------:R-:W-:Y:S01]  /*1000*/  UMOV UR31, 0x1111 ;  /* 0x00001111001f7882 */ /* 0x000fe20000000000 */
[----:B------:R-:W-:-:S04]  /*1010*/  USHF.R.U32.HI UR5, URZ, 0x1, UR11 ;  /* 0x00000001ff057899 */ /* 0x000fc8000801160b */
[----:B------:R-:W2:Y:S01]  /*1020*/  S2UR UR60, SR_CTAID.Z ;  /* 0x00000000003c79c3 */ /* 0x000ea20000002700 */
[----:B------:R-:W-:Y:S02]  /*1030*/  ULOP3.LUT UR6, UR6, 0xc, UR11, 0xf8, !UPT ;  /* 0x0000000c06067892 */ /* 0x000fe4000f8ef80b */
[----:B------:R-:W-:Y:S02]  /*1040*/  USHF.R.U32.HI UR4, URZ, 0x2, UR11 ;  /* 0x00000002ff047899 */ /* 0x000fe4000801160b */
[----:B------:R-:W-:Y:S02]  /*1050*/  USHF.L.U32 UR38, UR11, 0x7, URZ ;  /* 0x000000070b267899 */ /* 0x000fe400080006ff */
[----:B------:R-:W-:Y:S01]  /*1060*/  USHF.L.U32 UR37, UR11, 0x8, URZ ;  /* 0x000000080b257899 */ /* 0x000fe200080006ff */
[----:B-1----:R-:W-:Y:S01]  /*1070*/  I2FP.F32.U32 R4, UR27 ;  /* 0x0000001b00047c45 */ /* 0x002fe20008201000 */
[----:B------:R-:W-:Y:S01]  /*1080*/  ULOP3.LUT UR7, UR11, 0x3, URZ, 0xc0, !UPT ;  /* 0x000000030b077892 */ /* 0x000fe2000f8ec0ff */
[----:B------:R-:W-:-:S05]  /*1090*/  CS2R.32 R58, SR_CgaSize ;  /* 0x00000000003a7805 */ /* 0x000fca0000008a00 */
[----:B------:R-:W-:-:S05]  /*10a0*/  IMAD R58, R58, -0xa0, RZ ;  /* 0xffffff603a3a7824 */ /* 0x000fca00078e02ff */
[----:B------:R-:W-:-:S14]  /*10b0*/  R2UR UR11, R58 ;  /* 0x000000003a0b72ca */ /* 0x000fdc00000e0000 */
[----:B------:R-:W1:Y:S01]  /*10c0*/  LDCU UR11, c[0x0][UR11+0x2a0] ;  /* 0x000054000b0b77ac */ /* 0x000e620008000800 */
[----:B---3--:R-:W-:Y:S01]  /*10d0*/  FMUL R4, R4, UR10 ;  /* 0x0000000a04047c20 */ /* 0x008fe20008400000 */
[----:B------:R-:W-:-:S05]  /*10e0*/  CS2R.32 R58, SR_CgaSize ;  /* 0x00000000003a7805 */ /* 0x000fca0000008a00 */
[----:B------:R-:W-:-:S05]  /*10f0*/  IMAD R58, R58, -0xa0, RZ ;  /* 0xffffff603a3a7824 */ /* 0x000fca00078e02ff */
[----:B------:R-:W-:-:S14]  /*1100*/  R2UR UR10, R58 ;  /* 0x000000003a0a72ca */ /* 0x000fdc00000e0000 */
[----:B------:R-:W3:Y:S01]  /*1110*/  LDCU UR10, c[0x0][UR10+0x2a4] ;  /* 0x000054800a0a77ac */ /* 0x000ee20008000800 */
[----:B----4-:R-:W-:Y:S01]  /*1120*/  I2FP.F32.U32 R3, UR9 ;  /* 0x0000000900037c45 */ /* 0x010fe20008201000 */
[----:B------:R-:W4:Y:S01]  /*1130*/  F2I.U32.TRUNC.NTZ R4, R4 ;  /* 0x0000000400047305 */ /* 0x000f22000020f000 */
[----:B------:R-:W-:-:S03]  /*1140*/  ULOP3.LUT UR71, UR5, 0x1, URZ, 0xc0, !UPT ;  /* 0x0000000105477892 */ /* 0x000fc6000f8ec0ff */
[----:B--2---:R-:W-:Y:S01]  /*1150*/  FMUL R3, R3, UR8 ;  /* 0x0000000803037c20 */ /* 0x004fe20008400000 */
[----:B------:R-:W-:Y:S02]  /*1160*/  UISETP.GT.U32.AND UP0, UPT, UR6, 0xffff, UPT ;  /* 0x0000ffff0600788c */ /* 0x000fe4000bf04070 */
[----:B------:R-:W-:Y:S02]  /*1170*/  ULOP3.LUT UR69, UR4, 0x3, URZ, 0xc0, !UPT ;  /* 0x0000000304457892 */ /* 0x000fe4000f8ec0ff */
[----:B------:R-:W-:Y:S01]  /*1180*/  USEL UR4, UR6, 0xffff, !UP0 ;  /* 0x0000ffff06047887 */ /* 0x000fe2000c000000 */
[----:B------:R-:W2:Y:S01]  /*1190*/  F2I.U32.TRUNC.NTZ R3, R3 ;  /* 0x0000000300037305 */ /* 0x000ea2000020f000 */
[----:B------:R-:W-:Y:S02]  /*11a0*/  UISETP.GT.U32.AND UP1, UPT, UR7, 0xffff, UPT ;  /* 0x0000ffff0700788c */ /* 0x000fe4000bf24070 */
[----:B------:R-:W-:Y:S02]  /*11b0*/  ULOP3.LUT UR4, UR4, 0xffff, URZ, 0xc0, !UPT ;  /* 0x0000ffff04047892 */ /* 0x000fe4000f8ec0ff */
[----:B------:R-:W-:Y:S01]  /*11c0*/  USEL UR7, UR7, 0xffff, !UP1 ;  /* 0x0000ffff07077887 */ /* 0x000fe2000c800000 */
[----:B----4-:R-:W-:Y:S01]  /*11d0*/  R2UR UR5, R4 ;  /* 0x00000000040572ca */ /* 0x010fe200000e0000 */
[----:B------:R-:W-:Y:S01]  /*11e0*/  USHF.L.U32 UR30, UR30, UR4, URZ ;  /* 0x000000041e1e7299 */ /* 0x000fe200080006ff */
[----:B------:R-:W-:Y:S01]  /*11f0*/  PRMT R4, RZ, 0x7610, R4 ;  /* 0x00007610ff047816 */ /* 0x000fe20000000004 */
[----:B------:R-:W-:Y:S01]  /*1200*/  ULOP3.LUT UR7, UR7, 0xffff, URZ, 0xc0, !UPT ;  /* 0x0000ffff07077892 */ /* 0x000fe2000f8ec0ff */
[----:B------:R-:W4:Y:S01]  /*1210*/  LDCU UR39, c[0x0][0xb24] ;  /* 0x00016480ff2777ac */ /* 0x000f220008000800 */
[----:B--2---:R-:W-:Y:S01]  /*1220*/  R2UR UR8, R3 ;  /* 0x00000000030872ca */ /* 0x004fe200000e0000 */
[----:B------:R-:W2:Y:S01]  /*1230*/  LDCU UR28, c[0x0][0xb30] ;  /* 0x00016600ff1c77ac */ /* 0x000ea20008000800 */
[----:B------:R-:W-:-:S06]  /*1240*/  PRMT R3, RZ, 0x7610, R3 ;  /* 0x00007610ff037816 */ /* 0x000fcc0000000003 */
[----:B------:R-:W-:Y:S02]  /*1250*/  UIADD3 UR5, UPT, UPT, -UR5, URZ, URZ ;  /* 0x000000ff05057290 */ /* 0x000fe4000fffe1ff */
[----:B------:R-:W-:Y:S02]  /*1260*/  UISETP.NE.AND UP5, UPT, UR24, 0x2, UPT ;  /* 0x000000021800788c */ /* 0x000fe4000bfa5270 */
[----:B-1----:R-:W-:Y:S02]  /*1270*/  UIMAD UR5, UR11, UR5, UR27 ;  /* 0x000000050b0572a4 */ /* 0x002fe4000f8e021b */
[----:B------:R-:W-:Y:S02]  /*1280*/  ULOP3.LUT UR38, UR38, 0x600, URZ, 0xc0, !UPT ;  /* 0x0000060026267892 */ /* 0x000fe4000f8ec0ff */
[----:B------:R-:W-:Y:S02]  /*1290*/  UIADD3 UR4, UPT, UPT, -UR8, URZ, URZ ;  /* 0x000000ff08047290 */ /* 0x000fe4000fffe1ff */
[----:B------:R-:W-:Y:S01]  /*12a0*/  IMAD.U32 R58, RZ, RZ, UR5 ;  /* 0x00000005ff3a7e24 */ /* 0x000fe2000f8e00ff */
[----:B------:R-:W-:-:S02]  /*12b0*/  ULOP3.LUT UR37, UR37, 0x200, URZ, 0xc0, !UPT ;  /* 0x0000020025257892 */ /* 0x000fc4000f8ec0ff */
[----:B---3--:R-:W-:Y:S02]  /*12c0*/  UIMAD UR4, UR10, UR4, UR9 ;  /* 0x000000040a0472a4 */ /* 0x008fe4000f8e0209 */
[----:B------:R-:W-:Y:S01]  /*12d0*/  UISETP.GE.AND UP6, UPT, UR25, 0x1, UPT ;  /* 0x000000011900788c */ /* 0x000fe2000bfc6270 */
[----:B------:R-:W-:Y:S01]  /*12e0*/  UMOV UR21, UR9 ;  /* 0x0000000900157c82 */ /* 0x000fe20008000000 */
[----:B------:R-:W-:Y:S02]  /*12f0*/  UMOV UR20, UR27 ;  /* 0x0000001b00147c82 */ /* 0x000fe40008000000 */
[----:B------:R-:W-:Y:S01]  /*1300*/  IMAD.U32 R57, RZ, RZ, UR4 ;  /* 0x00000004ff397e24 */ /* 0x000fe2000f8e00ff */
[----:B------:R-:W-:Y:S01]  /*1310*/  USHF.L.U32 UR31, UR31, UR7, URZ ;  /* 0x000000071f1f7299 */ /* 0x000fe200080006ff */
[----:B--2-4-:R-:W-:Y:S11]  /*1320*/  BRA.U UP4, `(.L_x_17) ;  /* 0x0000000104b47547 */ /* 0x014ff6000b800000 */
[----:B------:R-:W-:Y:S02]  /*1330*/  R2UR UR17, R57 ;  /* 0x00000000391172ca */ /* 0x000fe400000e0000 */
[----:B------:R-:W-:-:S11]  /*1340*/  R2UR UR18, R58 ;  /* 0x000000003a1272ca */ /* 0x000fd600000e0000 */
[----:B------:R-:W-:Y:S02]  /*1350*/  UISETP.NE.AND UP0, UPT, UR17, URZ, UPT ;  /* 0x000000ff1100728c */ /* 0x000fe4000bf05270 */
[----:B------:R-:W-:Y:S02]  /*1360*/  ULOP3.LUT UR4, UR18, 0x2, URZ, 0x3c, !UPT ;  /* 0x0000000212047892 */ /* 0x000fe4000f8e3cff */
[----:B------:R-:W-:Y:S02]  /*1370*/  UISETP.GT.U32.AND UP1, UPT, UR18, 0x1, UP0 ;  /* 0x000000011200788c */ /* 0x000fe40008724070 */
[----:B------:R-:W-:Y:S02]  /*1380*/  UISETP.NE.AND UP2, UPT, UR17, 0x1, UPT ;  /* 0x000000011100788c */ /* 0x000fe4000bf45270 */
[----:B------:R-:W-:Y:S02]  /*1390*/  UISETP.GT.U32.AND UP0, UPT, UR4, 0x1, UP0 ;  /* 0x000000010400788c */ /* 0x000fe40008704070 */
[----:B------:R-:W-:-:S02]  /*13a0*/  USEL UR7, URZ, 0x1, UP1 ;  /* 0x00000001ff077887 */ /* 0x000fc40008800000 */
[----:B------:R-:W-:Y:S02]  /*13b0*/  USEL UR8, URZ, 0x2, UP1 ;  /* 0x00000002ff087887 */ /* 0x000fe40008800000 */
[----:B------:R-:W-:Y:S02]  /*13c0*/  UISETP.GT.U32.AND UP1, UPT, UR18, 0x1, UP2 ;  /* 0x000000011200788c */ /* 0x000fe40009724070 */
[----:B------:R-:W-:Y:S02]  /*13d0*/  USEL UR12, URZ, 0x4, UP0 ;  /* 0x00000004ff0c7887 */ /* 0x000fe40008000000 */
[----:B------:R-:W-:Y:S02]  /*13e0*/  USEL UR15, URZ, 0x8, UP0 ;  /* 0x00000008ff0f7887 */ /* 0x000fe40008000000 */
[----:B------:R-:W-:Y:S02]  /*13f0*/  UISETP.GT.U32.AND UP0, UPT, UR4, 0x1, UP2 ;  /* 0x000000010400788c */ /* 0x000fe40009704070 */
[----:B------:R-:W-:-:S02]  /*1400*/  USEL UR6, URZ, 0x10, UP1 ;  /* 0x00000010ff067887 */ /* 0x000fc40008800000 */
[----:B------:R-:W-:Y:S02]  /*1410*/  USEL UR11, URZ, 0x20, UP1 ;  /* 0x00000020ff0b7887 */ /* 0x000fe40008800000 */
[----:B------:R-:W-:Y:S02]  /*1420*/  UISETP.NE.AND UP1, UPT, UR17, 0x2, UPT ;  /* 0x000000021100788c */ /* 0x000fe4000bf25270 */
[----:B------:R-:W-:Y:S02]  /*1430*/  USEL UR14, URZ, 0x40, UP0 ;  /* 0x00000040ff0e7887 */ /* 0x000fe40008000000 */
[----:B------:R-:W-:Y:S02]  /*1440*/  USEL UR16, URZ, 0x80, UP0 ;  /* 0x00000080ff107887 */ /* 0x000fe40008000000 */
[----:B------:R-:W-:Y:S02]  /*1450*/  UISETP.GT.U32.AND UP0, UPT, UR18, 0x1, UP1 ;  /* 0x000000011200788c */ /* 0x000fe40008f04070 */
[----:B------:R-:W-:-:S02]  /*1460*/  UISETP.NE.AND UP2, UPT, UR17, 0x3, UPT ;  /* 0x000000031100788c */ /* 0x000fc4000bf45270 */
[----:B------:R-:W-:Y:S02]  /*1470*/  USEL UR5, URZ, 0x100, UP0 ;  /* 0x00000100ff057887 */ /* 0x000fe40008000000 */
[----:B------:R-:W-:Y:S02]  /*1480*/  USEL UR10, URZ, 0x200, UP0 ;  /* 0x00000200ff0a7887 */ /* 0x000fe40008000000 */
[----:B------:R-:W-:Y:S02]  /*1490*/  UISETP.GT.U32.AND UP0, UPT, UR18, 0x1, UP2 ;  /* 0x000000011200788c */ /* 0x000fe40009704070 */
[----:B------:R-:W-:Y:S02]  /*14a0*/  UIADD3 UR5, UPT, UPT, UR5, UR6, UR7 ;  /* 0x0000000605057290 */ /* 0x000fe4000fffe007 */
[----:B------:R-:W-:Y:S02]  /*14b0*/  USEL UR9, URZ, 0x1000, UP0 ;  /* 0x00001000ff097887 */ /* 0x000fe40008000000 */
[----:B------:R-:W-:-:S02]  /*14c0*/  USEL UR13, URZ, 0x2000, UP0 ;  /* 0x00002000ff0d7887 */ /* 0x000fc40008000000 */
[----:B------:R-:W-:Y:S02]  /*14d0*/  UIADD3 UR5, UPT, UPT, UR8, UR9, UR5 ;  /* 0x0000000908057290 */ /* 0x000fe4000fffe005 */
[----:B------:R-:W-:Y:S02]  /*14e0*/  UISETP.GT.U32.AND UP1, UPT, UR4, 0x1, UP1 ;  /* 0x000000010400788c */ /* 0x000fe40008f24070 */
[----:B------:R-:W-:Y:S02]  /*14f0*/  UIADD3 UR5, UPT, UPT, UR10, UR11, UR5 ;  /* 0x0000000b0a057290 */ /* 0x000fe4000fffe005 */
[----:B------:R-:W-:Y:S02]  /*1500*/  UISETP.GT.U32.AND UP0, UPT, UR4, 0x1, UP2 ;  /* 0x000000010400788c */ /* 0x000fe40009704070 */
[----:B------:R-:W-:Y:S02]  /*1510*/  USEL UR4, URZ, 0x400, UP1 ;  /* 0x00000400ff047887 */ /* 0x000fe40008800000 */
[----:B------:R-:W-:-:S02]  /*1520*/  UIADD3 UR5, UPT, UPT, UR12, UR13, UR5 ;  /* 0x0000000d0c057290 */ /* 0x000fc4000fffe005 */
[----:B------:R-:W-:Y:S02]  /*1530*/  USEL UR6, URZ, 0x4000, UP0 ;  /* 0x00004000ff067887 */ /* 0x000fe40008000000 */
[----:B------:R-:W-:Y:S02]  /*1540*/  UIADD3 UR5, UPT, UPT, UR4, UR14, UR5 ;  /* 0x0000000e04057290 */ /* 0x000fe4000fffe005 */
[----:B------:R-:W-:Y:S02]  /*1550*/  USEL UR7, URZ, 0x800, UP1 ;  /* 0x00000800ff077887 */ /* 0x000fe40008800000 */
[----:B------:R-:W-:Y:S02]  /*1560*/  ULOP3.LUT UR4, UR18, 0xfffffffe, URZ, 0xc0, !UPT ;  /* 0xfffffffe12047892 */ /* 0x000fe4000f8ec0ff */
[----:B------:R-:W-:Y:S02]  /*1570*/  UIADD3 UR5, UPT, UPT, UR15, UR6, UR5 ;  /* 0x000000060f057290 */ /* 0x000fe4000fffe005 */
[----:B------:R-:W-:-:S02]  /*1580*/  ULEA UR4, UR17, UR4, 0x2 ;  /* 0x0000000411047291 */ /* 0x000fc4000f8e10ff */
[----:B------:R-:W-:Y:S02]  /*1590*/  USEL UR6, URZ, 0x8000, UP0 ;  /* 0x00008000ff067887 */ /* 0x000fe40008000000 */
[----:B------:R-:W-:-:S03]  /*15a0*/  UIADD3 UR5, UPT, UPT, UR7, UR16, UR5 ;  /* 0x0000001007057290 */ /* 0x000fc6000fffe005 */
[----:B------:R-:W-:Y:S01]  /*15b0*/  UMOV UR7, 0x3 ;  /* 0x0000000300077882 */ /* 0x000fe20000000000 */
[----:B------:R-:W-:Y:S02]  /*15c0*/  UIADD3 UR5, UPT, UPT, UR5, UR6, URZ ;  /* 0x0000000605057290 */ /* 0x000fe4000fffe0ff */
[----:B------:R-:W-:-:S04]  /*15d0*/  USHF.L.U32 UR4, UR7, UR4, URZ ;  /* 0x0000000407047299 */ /* 0x000fc800080006ff */
[----:B------:R-:W-:Y:S02]  /*15e0*/  IMAD.U32 R4, RZ, RZ, UR5 ;  /* 0x00000005ff047e24 */ /* 0x000fe4000f8e00ff */
[----:B------:R-:W-:Y:S02]  /*15f0*/  IMAD.U32 R3, RZ, RZ, UR4 ;  /* 0x00000004ff037e24 */ /* 0x000fe4000f8e00ff */
.L_x_17:
[----:B------:R-:W-:Y:S05]  /*1600*/  BRA.U !UP6, `(.L_x_18) ;  /* 0x000000010ed47547 */ /* 0x000fea000b800000 */
[----:B------:R-:W1:Y:S01]  /*1610*/  LDCU.128 UR12, c[0x0][0xb10] ;  /* 0x00016200ff0c77ac */ /* 0x000e620008000c00 */
[----:B------:R-:W2:Y:S01]  /*1620*/  LDCU UR6, c[0x0][0x370] ;  /* 0x00006e00ff0677ac */ /* 0x000ea20008000800 */
[----:B------:R-:W3:Y:S01]  /*1630*/  LDCU UR5, c[0x0][0x374] ;  /* 0x00006e80ff0577ac */ /* 0x000ee20008000800 */
[----:B------:R-:W4:Y:S01]  /*1640*/  LDCU UR26, c[0x0][0xb0c] ;  /* 0x00016180ff1a77ac */ /* 0x000f220008000800 */
[----:B------:R-:W4:Y:S01]  /*1650*/  LDCU UR4, c[0x0][0xb20] ;  /* 0x00016400ff0477ac */ /* 0x000f220008000800 */
[----:B------:R-:W4:Y:S01]  /*1660*/  LDCU.64 UR8, c[0x0][0xb28] ;  /* 0x00016500ff0877ac */ /* 0x000f220008000a00 */
[----:B-1----:R-:W-:Y:S02]  /*1670*/  UISETP.NE.AND UP0, UPT, UR14, 0x1, UPT ;  /* 0x000000010e00788c */ /* 0x002fe4000bf05270 */
[----:B---3--:R-:W-:Y:S02]  /*1680*/  UIMAD.WIDE.U32 UR10, UR5, UR15, URZ ;  /* 0x0000000f050a72a5 */ /* 0x008fe4000f8e00ff */
[----:B--2---:R-:W-:-:S02]  /*1690*/  UIMAD.WIDE.U32 UR18, UR6, UR12, URZ ;  /* 0x0000000c061272a5 */ /* 0x004fc4000f8e00ff */
[----:B----4-:R-:W-:Y:S02]  /*16a0*/  UISETP.NE.AND UP1, UPT, UR26, 0x1, UPT ;  /* 0x000000011a00788c */ /* 0x010fe4000bf25270 */
[----:B------:R-:W-:Y:S01]  /*16b0*/  UISETP.NE.AND UP2, UPT, UR25, 0x1, UPT ;  /* 0x000000011900788c */ /* 0x000fe2000bf45270 */
[----:B------:R-:W-:Y:S02]  /*16c0*/  UMOV UR10, UR11 ;  /* 0x0000000b000a7c82 */ /* 0x000fe40008000000 */
[----:B------:R-:W-:Y:S01]  /*16d0*/  UMOV UR18, UR19 ;  /* 0x0000001300127c82 */ /* 0x000fe20008000000 */
[----:B------:R-:W-:Y:S02]  /*16e0*/  @UP0 USHF.R.U32.HI UR5, URZ, UR4, UR10 ;  /* 0x00000004ff050299 */ /* 0x000fe4000801160a */
[----:B------:R-:W-:Y:S02]  /*16f0*/  UIMAD.WIDE.U32 UR22, UR21, UR15, URZ ;  /* 0x0000000f151672a5 */ /* 0x000fe4000f8e00ff */
[----:B------:R-:W-:-:S02]  /*1700*/  UIMAD.WIDE.U32 UR10, UR5, UR8, URZ ;  /* 0x00000008050a72a5 */ /* 0x000fc4000f8e00ff */
[----:B------:R-:W-:Y:S02]  /*1710*/  @UP1 USHF.R.U32.HI UR6, URZ, UR13, UR18 ;  /* 0x0000000dff061299 */ /* 0x000fe40008011612 */
[----:B------:R-:W-:Y:S02]  /*1720*/  UIMAD.WIDE.U32 UR16, UR27, UR12, URZ ;  /* 0x0000000c1b1072a5 */ /* 0x000fe4000f8e00ff */
[----:B------:R-:W-:Y:S01]  /*1730*/  UIMAD.WIDE.U32 UR18, UR6, UR8, URZ ;  /* 0x00000008061272a5 */ /* 0x000fe2000f8e00ff */
[----:B------:R-:W-:Y:S01]  /*1740*/  UMOV UR22, UR23 ;  /* 0x0000001700167c82 */ /* 0x000fe20008000000 */
[----:B------:R-:W-:Y:S01]  /*1750*/  UMOV UR10, UR11 ;  /* 0x0000000b000a7c82 */ /* 0x000fe20008000000 */
[----:B------:R-:W-:Y:S02]  /*1760*/  USHF.R.U32.HI UR22, URZ, UR4, UR22 ;  /* 0x00000004ff167299 */ /* 0x000fe40008011616 */
[----:B------:R-:W-:Y:S02]  /*1770*/  @UP2 USHF.R.U32.HI UR5, URZ, UR9, UR10 ;  /* 0x00000009ff052299 */ /* 0x000fe4000801160a */
[----:B------:R-:W-:Y:S01]  /*1780*/  UMOV UR7, UR19 ;  /* 0x0000001300077c82 */ /* 0x000fe20008000000 */
[----:B------:R-:W-:Y:S01]  /*1790*/  UMOV UR16, UR17 ;  /* 0x0000001100107c82 */ /* 0x000fe20008000000 */
[----:B------:R-:W-:-:S02]  /*17a0*/  @UP2 USHF.R.U32.HI UR6, URZ, UR9, UR7 ;  /* 0x00000009ff062299 */ /* 0x000fc40008011607 */
[----:B------:R-:W-:Y:S02]  /*17b0*/  USHF.R.U32.HI UR16, URZ, UR13, UR16 ;  /* 0x0000000dff107299 */ /* 0x000fe40008011610 */
[----:B------:R-:W-:Y:S02]  /*17c0*/  USEL UR4, UR21, UR22, !UP0 ;  /* 0x0000001615047287 */ /* 0x000fe4000c000000 */
[----:B------:R-:W-:Y:S02]  /*17d0*/  UIMAD UR7, UR5, UR25, URZ ;  /* 0x00000019050772a4 */ /* 0x000fe4000f8e02ff */
[----:B------:R-:W-:Y:S02]  /*17e0*/  USEL UR5, UR27, UR16, !UP1 ;  /* 0x000000101b057287 */ /* 0x000fe4000c800000 */
[----:B------:R-:W-:Y:S02]  /*17f0*/  UIMAD UR12, UR6, UR25, URZ ;  /* 0x00000019060c72a4 */ /* 0x000fe4000f8e02ff */
[----:B------:R-:W-:-:S02]  /*1800*/  UISETP.GE.AND UP0, UPT, UR4, UR7, UPT ;  /* 0x000000070400728c */ /* 0x000fc4000bf06270 */
[----:B------:R-:W-:Y:S02]  /*1810*/  UIMAD.WIDE.U32 UR10, UR4, UR8, URZ ;  /* 0x00000008040a72a5 */ /* 0x000fe4000f8e00ff */
[----:B------:R-:W-:Y:S02]  /*1820*/  UISETP.GE.OR UP0, UPT, UR5, UR12, UP0 ;  /* 0x0000000c0500728c */ /* 0x000fe40008706670 */
[----:B------:R-:W-:Y:S02]  /*1830*/  UIMAD.WIDE.U32 UR12, UR5, UR8, URZ ;  /* 0x00000008050c72a5 */ /* 0x000fe4000f8e00ff */
[----:B------:R-:W-:Y:S01]  /*1840*/  UIADD3 UR10, UPT, UPT, -UR4, URZ, URZ ;  /* 0x000000ff040a7290 */ /* 0x000fe2000fffe1ff */
[----:B------:R-:W-:Y:S01]  /*1850*/  UMOV UR8, UR11 ;  /* 0x0000000b00087c82 */ /* 0x000fe20008000000 */
[----:B------:R-:W-:Y:S02]  /*1860*/  UIADD3 UR20, UPT, UPT, -UR5, URZ, URZ ;  /* 0x000000ff05147290 */ /* 0x000fe4000fffe1ff */
[----:B------:R-:W-:-:S03]  /*1870*/  USHF.R.U32.HI UR8, URZ, UR9, UR8 ;  /* 0x00000009ff087299 */ /* 0x000fc60008011608 */
[----:B------:R-:W-:Y:S01]  /*1880*/  @!UP0 UMOV UR7, UR13 ;  /* 0x0000000d00078c82 */ /* 0x000fe20008000000 */
[----:B------:R-:W-:Y:S02]  /*1890*/  UIMAD UR21, UR14, UR10, UR21 ;  /* 0x0000000a0e1572a4 */ /* 0x000fe4000f8e0215 */
[----:B------:R-:W-:Y:S02]  /*18a0*/  USEL UR8, UR4, UR8, !UP2 ;  /* 0x0000000804087287 */ /* 0x000fe4000d000000 */
[----:B------:R-:W-:Y:S02]  /*18b0*/  @!UP0 USHF.R.U32.HI UR7, URZ, UR9, UR7 ;  /* 0x00000009ff078299 */ /* 0x000fe40008011607 */
[----:B------:R-:W-:Y:S02]  /*18c0*/  UIADD3 UR9, UPT, UPT, -UR8, URZ, URZ ;  /* 0x000000ff08097290 */ /* 0x000fe4000fffe1ff */
[----:B------:R-:W-:Y:S02]  /*18d0*/  @!UP0 USEL UR7, UR5, UR7, !UP2 ;  /* 0x0000000705078287 */ /* 0x000fe4000d000000 */
[----:B------:R-:W-:-:S02]  /*18e0*/  UIMAD UR9, UR25, UR9, UR4 ;  /* 0x00000009190972a4 */ /* 0x000fc4000f8e0204 */
[----:B------:R-:W-:Y:S02]  /*18f0*/  @!UP0 UIADD3 UR8, UPT, UPT, UR8, -UR7, URZ ;  /* 0x8000000708088290 */ /* 0x000fe4000fffe0ff */
[----:B------:R-:W-:Y:S02]  /*1900*/  @!UP0 UIMAD UR6, UR9, UR6, UR7 ;  /* 0x00000006090682a4 */ /* 0x000fe4000f8e0207 */
[----:B------:R-:W-:Y:S02]  /*1910*/  @!UP0 UIMAD UR4, UR8, UR25, UR5 ;  /* 0x00000019080482a4 */ /* 0x000fe4000f8e0205 */
[----:B------:R-:W-:Y:S02]  /*1920*/  UIMAD UR20, UR26, UR20, UR27 ;  /* 0x000000141a1472a4 */ /* 0x000fe4000f8e021b */
[----:B------:R-:W-:Y:S01]  /*1930*/  UIMAD UR21, UR4, UR14, UR21 ;  /* 0x0000000e041572a4 */ /* 0x000fe2000f8e0215 */
[----:B------:R-:W-:Y:S02]  /*1940*/  @!UP0 UMOV UR5, UR6 ;  /* 0x0000000600058c82 */ /* 0x000fe40008000000 */
[----:B------:R-:W-:-:S12]  /*1950*/  UIMAD UR20, UR5, UR26, UR20 ;  /* 0x0000001a051472a4 */ /* 0x000fd8000f8e0214 */
.L_x_18:
[----:B------:R-:W-:-:S09]  /*1960*/  UISETP.NE.AND UP0, UPT, UR28, 0x1, UPT ;  /* 0x000000011c00788c */ /* 0x000fd2000bf05270 */
[----:B------:R-:W-:Y:S05]  /*1970*/  BRA.U UP0, `(.L_x_19) ;  /* 0x0000000100447547 */ /* 0x000fea000b800000 */
[----:B------:R-:W1:Y:S01]  /*1980*/  LDCU.128 UR8, c[0x0][0xb10] ;  /* 0x00016200ff0877ac */ /* 0x000e620008000c00 */
[----:B------:R-:W2:Y:S01]  /*1990*/  LDCU UR12, c[0x0][0xb0c] ;  /* 0x00016180ff0c77ac */ /* 0x000ea20008000800 */
[----:B------:R-:W3:Y:S01]  /*19a0*/  LDCU UR13, c[0x0][0xb20] ;  /* 0x00016400ff0d77ac */ /* 0x000ee20008000800 */
[----:B-1----:R-:W-:Y:S02]  /*19b0*/  UIMAD.WIDE.U32 UR6, UR20, UR8, URZ ;  /* 0x00000008140672a5 */ /* 0x002fe4000f8e00ff */
[----:B------:R-:W-:Y:S02]  /*19c0*/  UIMAD.WIDE.U32 UR4, UR21, UR11, URZ ;  /* 0x0000000b150472a5 */ /* 0x000fe4000f8e00ff */
[----:B--2---:R-:W-:Y:S02]  /*19d0*/  UISETP.NE.AND UP1, UPT, UR12, 0x1, UPT ;  /* 0x000000010c00788c */ /* 0x004fe4000bf25270 */
[----:B------:R-:W-:Y:S01]  /*19e0*/  UISETP.NE.AND UP0, UPT, UR10, 0x1, UPT ;  /* 0x000000010a00788c */ /* 0x000fe2000bf05270 */
[----:B------:R-:W-:-:S02]  /*19f0*/  UMOV UR6, UR7 ;  /* 0x0000000700067c82 */ /* 0x000fc40008000000 */
[----:B------:R-:W-:Y:S01]  /*1a00*/  UMOV UR4, UR5 ;  /* 0x0000000500047c82 */ /* 0x000fe20008000000 */
[----:B------:R-:W-:Y:S02]  /*1a10*/  USHF.R.U32.HI UR9, URZ, UR9, UR6 ;  /* 0x00000009ff097299 */ /* 0x000fe40008011606 */
[----:B---3--:R-:W-:Y:S02]  /*1a20*/  USHF.R.U32.HI UR4, URZ, UR13, UR4 ;  /* 0x0000000dff047299 */ /* 0x008fe40008011604 */
[----:B------:R-:W-:Y:S02]  /*1a30*/  USEL UR5, UR20, UR9, !UP1 ;  /* 0x0000000914057287 */ /* 0x000fe4000c800000 */
[----:B------:R-:W-:-:S04]  /*1a40*/  USEL UR4, UR21, UR4, !UP0 ;  /* 0x0000000415047287 */ /* 0x000fc8000c000000 */
[----:B------:R-:W-:Y:S02]  /*1a50*/  UIADD3 UR6, UPT, UPT, -UR4, UR5, URZ ;  /* 0x0000000504067290 */ /* 0x000fe4000fffe1ff */
[----:B------:R-:W-:Y:S02]  /*1a60*/  UIADD3 UR4, UPT, UPT, UR4, -UR5, URZ ;  /* 0x8000000504047290 */ /* 0x000fe4000fffe0ff */
[----:B------:R-:W-:Y:S02]  /*1a70*/  UIMAD UR21, UR6, UR10, UR21 ;  /* 0x0000000a061572a4 */ /* 0x000fe4000f8e0215 */
[----:B------:R-:W-:-:S12]  /*1a80*/  UIMAD UR20, UR4, UR12, UR20 ;  /* 0x0000000c041472a4 */ /* 0x000fd8000f8e0214 */
.L_x_19:
[----:B------:R-:W-:-:S09]  /*1a90*/  UISETP.EQ.U32.AND UP0, UPT, UR29, 0x1, UPT ;  /* 0x000000011d00788c */ /* 0x000fd2000bf02070 */
[----:B------:R-:W-:Y:S05]  /*1aa0*/  BRA.U !UP0, `(.L_x_20) ;  /* 0x00000001080c7547 */ /* 0x000fea000b800000 */
[----:B------:R-:W-:Y:S01]  /*1ab0*/  UCGABAR_WAIT ;  /* 0x0000000000007dc7 */ /* 0x000fe20008000000 */
[----:B------:R-:W-:Y:S01]  /*1ac0*/  CCTL.IVALL ;  /* 0x00000000ff00798f */ /* 0x000fe20002000000 */
[----:B------:R-:W-:Y:S05]  /*1ad0*/  BRA `(.L_x_21) ;  /* 0x0000000000047947 */ /* 0x000fea0003800000 */
.L_x_20:
[----:B------:R-:W-:Y:S06]  /*1ae0*/  BAR.SYNC.DEFER_BLOCKING 0x0 ;  /* 0x0000000000007b1d */ /* 0x000fec0000010000 */
.L_x_21:
[----:B------:R-:W-:Y:S05]  /*1af0*/  BRA.U UP5, `(.L_x_22) ;  /* 0x0000001905407547 */ /* 0x000fea000b800000 */
[----:B------:R-:W1:Y:S01]  /*1b00*/  LDCU UR6, c[0x0][0x38c] ;  /* 0x00007180ff0677ac */ /* 0x000e620008000800 */
[----:B------:R-:W-:Y:S01]  /*1b10*/  PLOP3.LUT P2, PT, PT, PT, UP3, 0x80, 0x8 ;  /* 0x000000000008781c */ /* 0x000fe20003f4f038 */
[----:B------:R-:W-:Y:S01]  /*1b20*/  IMAD.MOV.U32 R12, RZ, RZ, 0x1 ;  /* 0x00000001ff0c7424 */ /* 0x000fe200078e00ff */
[----:B------:R-:W-:Y:S01]  /*1b30*/  ISETP.NE.AND P3, PT, R5, RZ, P4 ;  /* 0x000000ff0500720c */ /* 0x000fe20002765270 */
[----:B------:R-:W-:Y:S01]  /*1b40*/  USHF.L.U32 UR7, UR27, 0x5, URZ ;  /* 0x000000051b077899 */ /* 0x000fe200080006ff */
[----:B------:R-:W-:Y:S01]  /*1b50*/  PLOP3.LUT P2, PT, P2, PT, PT, 0x8, 0x80 ;  /* 0x000000000080781c */ /* 0x000fe2000174e170 */
[----:B------:R-:W-:Y:S01]  /*1b60*/  USHF.L.U32 UR8, UR27, 0x6, URZ ;  /* 0x000000061b087899 */ /* 0x000fe200080006ff */
[----:B------:R-:W-:Y:S01]  /*1b70*/  CS2R R10, SRZ ;  /* 0x00000000000a7805 */ /* 0x000fe2000001ff00 */
[----:B------:R-:W-:Y:S01]  /*1b80*/  UISETP.NE.AND UP1, UPT, UR24, URZ, UPT ;  /* 0x000000ff1800728c */ /* 0x000fe2000bf25270 */
[----:B------:R-:W-:Y:S01]  /*1b90*/  IMAD.MOV.U32 R9, RZ, RZ, RZ ;  /* 0x000000ffff097224 */ /* 0x000fe200078e00ff */
[----:B------:R-:W2:Y:S01]  /*1ba0*/  LDCU UR65, c[0x0][0x370] ;  /* 0x00006e00ff4177ac */ /* 0x000ea20008000800 */
[----:B------:R-:W-:Y:S01]  /*1bb0*/  IMAD.MOV.U32 R8, RZ, RZ, 0x1 ;  /* 0x00000001ff087424 */ /* 0x000fe200078e00ff */
[----:B------:R-:W3:Y:S01]  /*1bc0*/  LDCU.64 UR54, c[0x0][0x348] ;  /* 0x00006900ff3677ac */ /* 0x000ee20008000a00 */
[----:B-1----:R-:W-:-:S02]  /*1bd0*/  UIADD3 UR5, UPT, UPT, UR6, 0x7f, URZ ;  /* 0x0000007f06057890 */ /* 0x002fc4000fffe0ff */
[----:B------:R-:W-:Y:S02]  /*1be0*/  UIADD3 UR72, UPT, UPT, UR6, 0xfe, URZ ;  /* 0x000000fe06487890 */ /* 0x000fe4000fffe0ff */
[----:B------:R-:W-:Y:S01]  /*1bf0*/  USHF.R.S32.HI UR4, URZ, 0x1f, UR5 ;  /* 0x0000001fff047899 */ /* 0x000fe20008011405 */
[----:B------:R-:W1:Y:S03]  /*1c00*/  LDCU UR64, c[0x0][0x374] ;  /* 0x00006e80ff4077ac */ /* 0x000e660008000800 */
[----:B------:R-:W-:Y:S02]  /*1c10*/  ULEA.HI UR4, UR4, UR5, URZ, 0x7 ;  /* 0x0000000504047291 */ /* 0x000fe4000f8f38ff */
[----:B------:R-:W-:Y:S02]  /*1c20*/  UIADD3 UR5, UPT, UPT, UR6, -0x1, URZ ;  /* 0xffffffff06057890 */ /* 0x000fe4000fffe0ff */
[----:B------:R-:W-:-:S02]  /*1c30*/  USHF.R.S32.HI UR67, URZ, 0x7, UR4 ;  /* 0x00000007ff437899 */ /* 0x000fc40008011404 */
[----:B------:R-:W-:Y:S02]  /*1c40*/  UISETP.GE.U32.AND UP2, UPT, UR5, -0xff, UPT ;  /* 0xffffff010500788c */ /* 0x000fe4000bf46070 */
[----:B------:R-:W-:Y:S02]  /*1c50*/  UISETP.LT.U32.AND UP0, UPT, UR67, 0x4, UPT ;  /* 0x000000044300788c */ /* 0x000fe4000bf01070 */
[----:B------:R-:W-:Y:S02]  /*1c60*/  ULOP3.LUT UR6, UR7, 0x20, URZ, 0xc0, !UPT ;  /* 0x0000002007067892 */ /* 0x000fe4000f8ec0ff */
[----:B------:R-:W-:Y:S02]  /*1c70*/  USEL UR66, UR67, 0x4, UP0 ;  /* 0x0000000443427887 */ /* 0x000fe40008000000 */
[----:B------:R-:W-:Y:S02]  /*1c80*/  ULOP3.LUT UR5, UR8, 0x40, URZ, 0xc0, !UPT ;  /* 0x0000004008057892 */ /* 0x000fe4000f8ec0ff */
[----:B------:R-:W-:-:S02]  /*1c90*/  UIADD3 UR4, UPT, UPT, UR66, -0x1, URZ ;  /* 0xffffffff42047890 */ /* 0x000fc4000fffe0ff */
[----:B------:R-:W-:Y:S02]  /*1ca0*/  @UP2 UIADD3 UR4, UPT, UPT, UR66, URZ, URZ ;  /* 0x000000ff42042290 */ /* 0x000fe4000fffe0ff */
[----:B------:R-:W-:Y:S02]  /*1cb0*/  USEL UR53, UR53, 0x2, UP1 ;  /* 0x0000000235357887 */ /* 0x000fe40008800000 */
[----:B------:R-:W-:Y:S02]  /*1cc0*/  ULEA UR71, UR71, UR6, 0x4 ;  /* 0x0000000647477291 */ /* 0x000fe4000f8e20ff */
[----:B------:R-:W-:Y:S02]  /*1cd0*/  ULEA UR69, UR69, UR5, 0x4 ;  /* 0x0000000545457291 */ /* 0x000fe4000f8e20ff */
[----:B------:R-:W-:Y:S02]  /*1ce0*/  UIADD3 UR70, UPT, UPT, UR67, -UR66, URZ ;  /* 0x8000004243467290 */ /* 0x000fe4000fffe0ff */
[----:B------:R-:W-:-:S02]  /*1cf0*/  UIADD3 UR61, UPT, UPT, UR4, 0x1, URZ ;  /* 0x00000001043d7890 */ /* 0x000fc4000fffe0ff */
[----:B------:R-:W-:Y:S01]  /*1d00*/  UIADD3 UR68, UPT, UPT, -UR4, URZ, URZ ;  /* 0x000000ff04447290 */ /* 0x000fe2000fffe1ff */
[----:B-123--:R-:W-:-:S11]  /*1d10*/  UMOV UR29, URZ ;  /* 0x000000ff001d7c82 */ /* 0x00efd60008000000 */
.L_x_46:
[----:B------:R-:W-:-:S13]  /*1d20*/  R2UR UR4, R59 ;  /* 0x000000003b0472ca */ /* 0x000fda00000e0000 */
[----:B------:R-:W-:Y:S01]  /*1d30*/  UISETP.NE.AND UP0, UPT, UR4, URZ, UPT ;  /* 0x000000ff0400728c */ /* 0x000fe2000bf05270 */
[----:B------:R-:W1:Y:S02]  /*1d40*/  S2UR UR4, SR_CgaCtaId ;  /* 0x00000000000479c3 */ /* 0x000e640000008800 */
[----:B-1----:R-:W-:-:S06]  /*1d50*/  MOV R59, UR4 ;  /* 0x00000004003b7c02 */ /* 0x002fcc0008000f00 */
[----:B---3--:R-:W-:Y:S05]  /*1d60*/  BRA.U UP0, `(.L_x_23) ;  /* 0x0000000100347547 */ /* 0x008fea000b800000 */
[----:B------:R-:W1:Y:S01]  /*1d70*/  S2R R0, SR_CgaCtaId ;  /* 0x0000000000007919 */ /* 0x000e620000008800 */
[----:B------:R-:W-:-:S04]  /*1d80*/  MOV R2, 0x400 ;  /* 0x0000040000027802 */ /* 0x000fc80000000f00 */
[----:B-1----:R-:W-:Y:S02]  /*1d90*/  LEA R0, R0, R2, 0x18 ;  /* 0x0000000200007211 */ /* 0x002fe400078ec0ff */
[----:B------:R-:W-:-:S03]  /*1da0*/  SHF.L.U32 R2, R8, 0x1f, RZ ;  /* 0x0000001f08027819 */ /* 0x000fc600000006ff */
[----:B------:R-:W-:-:S04]  /*1db0*/  IMAD R0, R9, 0x8, R0 ;  /* 0x0000000809007824 */ /* 0x000fc800078e0200 */
[----:B------:R-:W1:Y:S02]  /*1dc0*/  SYNCS.PHASECHK.TRANS64.TRYWAIT P0, [R0+URZ+0xf0], R2 ;  /* 0x0000f002000075a7 */ /* 0x000e6400080011ff */
[----:B-1----:R-:W-:Y:S05]  /*1dd0*/  @!P0 BRA `(.L_x_24) ;  /* 0x0000006800c08947 */ /* 0x002fea0003800000 */
.L_x_137:
[----:B------:R-:W-:Y:S01]  /*1de0*/  VIADD R9, R9, 0x1 ;  /* 0x0000000109097836 */ /* 0x000fe20000000000 */
[----:B------:R1:W-:Y:S04]  /*1df0*/  SYNCS.ARRIVE.TRANS64.A1T0 RZ, [R0+URZ+0xe0], RZ ;  /* 0x0000e0ff00ff79a7 */ /* 0x0003e800081000ff */
[----:B------:R-:W-:-:S04]  /*1e00*/  ISETP.NE.AND P0, PT, R9, 0x2, PT ;  /* 0x000000020900780c */ /* 0x000fc80003f05270 */
[----:B------:R-:W-:Y:S02]  /*1e10*/  SEL R9, R9, RZ, P0 ;  /* 0x000000ff09097207 */ /* 0x000fe40000000000 */
[----:B-1----:R-:W-:-:S04]  /*1e20*/  SEL R0, RZ, 0x1, P0 ;  /* 0x00000001ff007807 */ /* 0x002fc80000000000 */
[----:B------:R-:W-:-:S07]  /*1e30*/  LOP3.LUT R8, R8, R0, RZ, 0x3c, !PT ;  /* 0x0000000008087212 */ /* 0x000fce00078e3cff */
.L_x_23:
[----:B------:R-:W-:Y:S01]  /*1e40*/  R2UR UR4, R59 ;  /* 0x000000003b0472ca */ /* 0x000fe200000e0000 */
[----:B------:R-:W-:Y:S01]  /*1e50*/  UMOV UR22, 0x400 ;  /* 0x0000040000167882 */ /* 0x000fe20000000000 */
[----:B------:R-:W-:Y:S01]  /*1e60*/  SHF.L.U32 R0, R12, 0x1f, RZ ;  /* 0x0000001f0c007819 */ /* 0x000fe200000006ff */
[----:B------:R-:W-:Y:S02]  /*1e70*/  UISETP.GE.U32.AND UP0, UPT, UR72, 0xff, UPT ;  /* 0x000000ff4800788c */ /* 0x000fe4000bf06070 */
[----:B------:R-:W-:-:S03]  /*1e80*/  ULEA UR27, UR21, UR71, 0x6 ;  /* 0x00000047151b7291 */ /* 0x000fc6000f8e30ff */
[----:B------:R-:W-:-:S05]  /*1e90*/  UMOV UR21, URZ ;  /* 0x000000ff00157c82 */ /* 0x000fca0008000000 */
[----:B------:R-:W-:-:S04]  /*1ea0*/  ULEA UR22, UR4, UR22, 0x18 ;  /* 0x0000001604167291 */ /* 0x000fc8000f8ec0ff */
[----:B------:R-:W-:-:S09]  /*1eb0*/  ULEA UR4, UR29, UR22, 0x3 ;  /* 0x000000161d047291 */ /* 0x000fd2000f8e18ff */
[----:B------:R1:W2:Y:S01]  /*1ec0*/  SYNCS.PHASECHK.TRANS64.TRYWAIT P1, [UR4+0x20], R0 ;  /* 0x00002000ff0075a7 */ /* 0x0002a20008021104 */
[----:B------:R-:W-:-:S04]  /*1ed0*/  ULEA.HI UR4, UR20, UR20, URZ, 0x1 ;  /* 0x0000001414047291 */ /* 0x000fc8000f8f08ff */
[----:B------:R-:W-:-:S04]  /*1ee0*/  USHF.L.U32 UR4, UR4, 0x6, URZ ;  /* 0x0000000604047899 */ /* 0x000fc800080006ff */
[----:B------:R-:W-:-:S04]  /*1ef0*/  ULOP3.LUT UR59, UR4, 0xffffff80, URZ, 0xc0, !UPT ;  /* 0xffffff80043b7892 */ /* 0x000fc8000f8ec0ff */
[----:B------:R-:W-:Y:S01]  /*1f00*/  UIADD3 UR59, UPT, UPT, UR69, UR59, URZ ;  /* 0x0000003b453b7290 */ /* 0x000fe2000fffe0ff */
[----:B------:R-:W-:Y:S11]  /*1f10*/  BRA.U !UP0, `(.L_x_25) ;  /* 0x0000000508687547 */ /* 0x000ff6000b800000 */
[----:B------:R-:W-:Y:S01]  /*1f20*/  UMOV UR23, UR68 ;  /* 0x0000004400177c82 */ /* 0x000fe20008000000 */
[----:B------:R-:W-:Y:S01]  /*1f30*/  UMOV UR7, UR29 ;  /* 0x0000001d00077c82 */ /* 0x000fe20008000000 */
[----:B------:R-:W-:-:S05]  /*1f40*/  UMOV UR42, 0x40 ;  /* 0x00000040002a7882 */ /* 0x000fca0000000000 */
.L_x_33:
[----:B------:R-:W-:Y:S01]  /*1f50*/  ULEA UR6, UR7, UR22, 0x3 ;  /* 0x0000001607067291 */ /* 0x000fe2000f8e18ff */
[----:B--2---:R-:W-:Y:S01]  /*1f60*/  @P4 MOV R2, 0x18000 ;  /* 0x0001800000024802 */ /* 0x004fe20000000f00 */
[----:B--23--:R-:W-:Y:S10]  /*1f70*/  @P1 BRA `(.L_x_26) ;  /* 0x00000000000c1947 */ /* 0x00cff40003800000 */
[----:B------:R-:W-:-:S04]  /*1f80*/  SHF.L.U32 R3, R12, 0x1f, RZ ;  /* 0x0000001f0c037819 */ /* 0x000fc800000006ff */
[----:B------:R-:W2:Y:S02]  /*1f90*/  SYNCS.PHASECHK.TRANS64.TRYWAIT P0, [UR6+0x20], R3 ;  /* 0x00002003ff0075a7 */ /* 0x000ea40008001106 */
[----:B--2---:R-:W-:Y:S05]  /*1fa0*/  @!P0 BRA `(.L_x_27) ;  /* 0x0000006800608947 */ /* 0x004fea0003800000 */
.L_x_26:
[----:B------:R2:W-:Y:S01]  /*1fb0*/  @P4 SYNCS.ARRIVE.TRANS64 RZ, [UR6], R2 ;  /* 0x00000002ffff49a7 */ /* 0x0005e20008000006 */
[----:B------:R-:W-:Y:S02]  /*1fc0*/  ULOP3.LUT UR4, UR53, 0x2, URZ, 0xfc, !UPT ;  /* 0x0000000235047892 */ /* 0x000fe4000f8efcff */
[----:B------:R-:W-:Y:S02]  /*1fd0*/  UIADD3 UR23, UPT, UPT, UR23, 0x1, URZ ;  /* 0x0000000117177890 */ /* 0x000fe4000fffe0ff */
[----:B------:R-:W-:Y:S02]  /*1fe0*/  UISETP.NE.AND UP0, UPT, UR4, 0x2, UPT ;  /* 0x000000020400788c */ /* 0x000fe4000bf05270 */
[----:B------:R-:W-:-:S07]  /*1ff0*/  UISETP.NE.AND UP2, UPT, UR23, 0x1, UPT ;  /* 0x000000011700788c */ /* 0x000fce000bf45270 */
[----:B------:R-:W-:Y:S05]  /*2000*/  BRA.U UP0, `(.L_x_28) ;  /* 0x0000000100047547 */ /* 0x000fea000b800000 */
[----:B------:R-:W-:Y:S05]  /*2010*/  BPT.TRAP 0x1 ;  /* 0x000000040000795c */ /* 0x000fea0000300000 */
.L_x_28:
[----:B------:R-:W-:Y:S04]  /*2020*/  BSSY.RECONVERGENT B0, `(.L_x_29) ;  /* 0x0000003000007945 */ /* 0x000fe80003800200 */
[----:B------:R-:W-:Y:S05]  /*2030*/  @!P3 BRA `(.L_x_30) ;  /* 0x000000000004b947 */ /* 0x000fea0003800000 */
[----:B------:R-:W-:Y:S05]  /*2040*/  BPT.TRAP 0x1 ;  /* 0x000000040000795c */ /* 0x000fea0000300000 */
.L_x_30:
[----:B------:R-:W-:Y:S05]  /*2050*/  BSYNC.RECONVERGENT B0 ;  /* 0x0000000000007941 */ /* 0x000fea0003800200 */
.L_x_29:
[----:B------:R-:W-:Y:S01]  /*2060*/  UIADD3 UR4, UPT, UPT, UR7, 0x1, URZ ;  /* 0x0000000107047890 */ /* 0x000fe2000fffe0ff */
[----:B------:R-:W-:Y:S01]  /*2070*/  BSSY.RECONVERGENT B0, `(.L_x_31) ;  /* 0x0000040000007945 */ /* 0x000fe20003800200 */
[----:B------:R-:W-:Y:S02]  /*2080*/  ELECT P0, URZ, PT ;  /* 0x0000000000ff782f */ /* 0x000fe40003800000 */
[----:B------:R-:W-:-:S04]  /*2090*/  UISETP.NE.AND UP0, UPT, UR4, 0x4, UPT ;  /* 0x000000040400788c */ /* 0x000fc8000bf05270 */
[----:B------:R-:W-:Y:S02]  /*20a0*/  USEL UR5, URZ, 0x1, UP0 ;  /* 0x00000001ff057887 */ /* 0x000fe40008000000 */
[----:B------:R-:W-:-:S04]  /*20b0*/  USEL UR29, UR4, URZ, UP0 ;  /* 0x000000ff041d7287 */ /* 0x000fc80008000000 */
[----:B------:R-:W-:Y:S01]  /*20c0*/  ULEA UR4, UR29, UR22, 0x3 ;  /* 0x000000161d047291 */ /* 0x000fe2000f8e18ff */
[----:B------:R-:W-:-:S04]  /*20d0*/  LOP3.LUT R12, R12, UR5, RZ, 0x3c, !PT ;  /* 0x000000050c0c7c12 */ /* 0x000fc8000f8e3cff */
[----:B-1----:R-:W-:-:S04]  /*20e0*/  SHF.L.U32 R0, R12, 0x1f, RZ ;  /* 0x0000001f0c007819 */ /* 0x002fc800000006ff */
[----:B------:R1:W3:Y:S01]  /*20f0*/  SYNCS.PHASECHK.TRANS64.TRYWAIT P1, [UR4+0x20], R0 ;  /* 0x00002000ff0075a7 */ /* 0x0002e20008021104 */
[----:B------:R-:W-:Y:S05]  /*2100*/  @!P0 BRA `(.L_x_32) ;  /* 0x0000000000d88947 */ /* 0x000fea0003800000 */
[----:B------:R-:W-:Y:S02]  /*2110*/  ULEA UR32, UR7, UR38, 0xd ;  /* 0x0000002607207291 */ /* 0x000fe4000f8e68ff */
[----:B------:R-:W-:Y:S02]  /*2120*/  UIADD3 UR4, UP1, UPT, UR54, 0x80, URZ ;  /* 0x0000008036047890 */ /* 0x000fe4000ff3e0ff */
[----:B------:R-:W-:Y:S02]  /*2130*/  ULEA UR13, UR7, UR37, 0xc ;  /* 0x00000025070d7291 */ /* 0x000fe4000f8e60ff */
[----:B------:R-:W-:Y:S02]  /*2140*/  ULEA UR32, UR32, UR22, 0x2 ;  /* 0x0000001620207291 */ /* 0x000fe4000f8e10ff */
[----:B------:R-:W-:Y:S02]  /*2150*/  UIADD3 UR14, UP0, UPT, UR54, 0x180, URZ ;  /* 0x00000180360e7890 */ /* 0x000fe4000ff1e0ff */
[----:B------:R-:W-:-:S02]  /*2160*/  UIADD3 UR58, UPT, UPT, UR42, -0x40, URZ ;  /* 0xffffffc02a3a7890 */ /* 0x000fc4000fffe0ff */
[----:B------:R-:W-:Y:S02]  /*2170*/  ULOP3.LUT UR57, UR6, 0xfefffff8, URZ, 0xc0, !UPT ;  /* 0xfefffff806397892 */ /* 0x000fe4000f8ec0ff */
[----:B------:R-:W-:Y:S02]  /*2180*/  UIADD3.X UR5, UPT, UPT, URZ, UR55, URZ, UP1, !UPT ;  /* 0x00000037ff057290 */ /* 0x000fe40008ffe4ff */
[----:B------:R-:W-:Y:S02]  /*2190*/  ULEA UR13, UR13, UR22, 0x2 ;  /* 0x000000160d0d7291 */ /* 0x000fe4000f8e10ff */
[----:B------:R-:W-:Y:S02]  /*21a0*/  UIADD3 UR56, UPT, UPT, UR32, 0x6400, URZ ;  /* 0x0000640020387890 */ /* 0x000fe4000fffe0ff */
[----:B------:R-:W-:Y:S02]  /*21b0*/  UPRMT UR17, URZ, 0x5410, UR31 ;  /* 0x00005410ff117896 */ /* 0x000fe4000800001f */
[----:B------:R-:W-:-:S02]  /*21c0*/  UIADD3 UR50, UPT, UPT, UR42, -0x20, URZ ;  /* 0xffffffe02a327890 */ /* 0x000fc4000fffe0ff */
[----:B------:R-:W-:Y:S02]  /*21d0*/  UIADD3 UR48, UPT, UPT, UR32, 0x8400, URZ ;  /* 0x0000840020307890 */ /* 0x000fe4000fffe0ff */
[----:B------:R-:W-:Y:S02]  /*21e0*/  UIADD3 UR40, UPT, UPT, UR32, 0xa400, URZ ;  /* 0x0000a40020287890 */ /* 0x000fe4000fffe0ff */
[----:B------:R-:W-:Y:S02]  /*21f0*/  UIADD3 UR34, UPT, UPT, UR42, 0x20, URZ ;  /* 0x000000202a227890 */ /* 0x000fe4000fffe0ff */
[----:B------:R-:W-:Y:S02]  /*2200*/  UIADD3 UR32, UPT, UPT, UR32, 0xc400, URZ ;  /* 0x0000c40020207890 */ /* 0x000fe4000fffe0ff */
[----:B------:R-:W-:Y:S02]  /*2210*/  UIADD3.X UR15, UPT, UPT, URZ, UR55, URZ, UP0, !UPT ;  /* 0x00000037ff0f7290 */ /* 0x000fe400087fe4ff */
[----:B------:R-:W-:-:S02]  /*2220*/  UPRMT UR21, URZ, 0x5410, UR30 ;  /* 0x00005410ff157896 */ /* 0x000fc4000800001e */
[----:B------:R-:W-:Y:S02]  /*2230*/  UIADD3 UR24, UPT, UPT, UR13, 0x26400, URZ ;  /* 0x000264000d187890 */ /* 0x000fe4000fffe0ff */
[----:B------:R-:W-:Y:S01]  /*2240*/  UIADD3 UR8, UPT, UPT, UR13, 0x27400, URZ ;  /* 0x000274000d087890 */ /* 0x000fe2000fffe0ff */
[----:B------:R-:W-:Y:S01]  /*2250*/  UMOV UR46, 0x0 ;  /* 0x00000000002e7882 */ /* 0x000fe20000000000 */
[----:B------:R-:W-:Y:S01]  /*2260*/  UMOV UR47, 0x10000000 ;  /* 0x10000000002f7882 */ /* 0x000fe20000000000 */
[----:B------:R-:W-:Y:S01]  /*2270*/  UMOV UR51, UR59 ;  /* 0x0000003b00337c82 */ /* 0x000fe20008000000 */
[----:B------:R-:W-:Y:S01]  /*2280*/  UMOV UR52, UR60 ;  /* 0x0000003c00347c82 */ /* 0x000fe20008000000 */
[----:B------:R-:W-:Y:S01]  /*2290*/  UMOV UR49, UR57 ;  /* 0x0000003900317c82 */ /* 0x000fe20008000000 */
[----:B------:R-:W-:Y:S01]  /*22a0*/  UMOV UR43, UR59 ;  /* 0x0000003b002b7c82 */ /* 0x000fe20008000000 */
[----:B------:R-:W-:Y:S01]  /*22b0*/  UMOV UR44, UR60 ;  /* 0x0000003c002c7c82 */ /* 0x000fe20008000000 */
[----:B------:R-:W-:Y:S01]  /*22c0*/  UMOV UR41, UR57 ;  /* 0x0000003900297c82 */ /* 0x000fe20008000000 */
[----:B------:R-:W-:Y:S01]  /*22d0*/  UTMALDG.3D.MULTICAST.2CTA [UR56], [UR4], UR17, desc[UR46] ;  /* 0x00002e38040073b4 */ /* 0x000fe20008211811 */
[----:B------:R-:W-:Y:S01]  /*22e0*/  UMOV UR35, UR59 ;  /* 0x0000003b00237c82 */ /* 0x000fe20008000000 */
        /* <DEDUP_REMOVED lines=10> */
[----:B------:R-:W-:Y:S01]  /*2390*/  UIADD3 UR16, UPT, UPT, UR13, 0x28400, URZ ;  /* 0x000284000d107890 */ /* 0x000fe2000fffe0ff */
[----:B------:R-:W-:Y:S01]  /*23a0*/  UMOV UR18, UR42 ;  /* 0x0000002a00127c82 */ /* 0x000fe20008000000 */
[----:B------:R-:W-:Y:S01]  /*23b0*/  UMOV UR19, UR27 ;  /* 0x0000001b00137c82 */ /* 0x000fe20008000000 */
[----:B------:R-:W-:Y:S01]  /*23c0*/  UTMALDG.3D.MULTICAST.2CTA [UR40], [UR4], UR17, desc[UR46] ;  /* 0x00002e28040073b4 */ /* 0x000fe20008211811 */
[----:B------:R-:W-:Y:S01]  /*23d0*/  UMOV UR20, UR60 ;  /* 0x0000003c00147c82 */ /* 0x000fe20008000000 */
[----:B------:R4:W-:Y:S01]  /*23e0*/  UTMALDG.3D.MULTICAST.2CTA [UR32], [UR4], UR17, desc[UR46] ;  /* 0x00002e20040073b4 */ /* 0x0009e20008211811 */
[----:B------:R-:W-:Y:S01]  /*23f0*/  UTMALDG.3D.MULTICAST.2CTA [UR24], [UR14], UR21, desc[UR46] ;  /* 0x00002e180e0073b4 */ /* 0x000fe20008211815 */
[----:B------:R2:W-:Y:S01]  /*2400*/  UTMALDG.3D.MULTICAST.2CTA [UR8], [UR14], UR21, desc[UR46] ;  /* 0x00002e080e0073b4 */ /* 0x0005e20008211815 */
[----:B----4-:R-:W-:-:S02]  /*2410*/  UMOV UR17, UR57 ;  /* 0x0000003900117c82 */ /* 0x010fc40008000000 */
[----:B------:R4:W-:Y:S01]  /*2420*/  UTMALDG.3D.MULTICAST.2CTA [UR16], [UR14], UR21, desc[UR46] ;  /* 0x00002e100e0073b4 */ /* 0x0009e20008211815 */
[----:B--2---:R-:W-:Y:S01]  /*2430*/  UIADD3 UR8, UPT, UPT, UR13, 0x29400, URZ ;  /* 0x000294000d087890 */ /* 0x004fe2000fffe0ff */
[----:B------:R-:W-:-:S08]  /*2440*/  UMOV UR10, UR34 ;  /* 0x00000022000a7c82 */ /* 0x000fd00008000000 */
[----:B------:R4:W-:Y:S02]  /*2450*/  UTMALDG.3D.MULTICAST.2CTA [UR8], [UR14], UR21, desc[UR46] ;  /* 0x00002e080e0073b4 */ /* 0x0009e40008211815 */
[----:B----4-:R-:W-:Y:S01]  /*2460*/  NOP ;  /* 0x0000000000007918 */ /* 0x010fe20000000000 */
.L_x_32:
[----:B------:R-:W-:Y:S05]  /*2470*/  BSYNC.RECONVERGENT B0 ;  /* 0x0000000000007941 */ /* 0x000fea0003800200 */
.L_x_31:
[----:B------:R-:W-:Y:S01]  /*2480*/  UIADD3 UR42, UPT, UPT, UR42, 0x80, URZ ;  /* 0x000000802a2a7890 */ /* 0x000fe2000fffe0ff */
[----:B------:R-:W-:Y:S01]  /*2490*/  UMOV UR7, UR29 ;  /* 0x0000001d00077c82 */ /* 0x000fe20008000000 */
[----:B------:R-:W-:Y:S01]  /*24a0*/  UMOV UR21, UR61 ;  /* 0x0000003d00157c82 */ /* 0x000fe20008000000 */
[----:B------:R-:W-:Y:S09]  /*24b0*/  BRA.U UP2, `(.L_x_33) ;  /* 0xfffffff902a47547 */ /* 0x000ff2000b83ffff */
.L_x_25:
[----:B------:R-:W-:Y:S01]  /*24c0*/  ULEA UR4, UR29, UR22, 0x3 ;  /* 0x000000161d047291 */ /* 0x000fe2000f8e18ff */
[----:B-1----:R-:W-:Y:S01]  /*24d0*/  SHF.L.U32 R0, R12, 0x1f, RZ ;  /* 0x0000001f0c007819 */ /* 0x002fe200000006ff */
[----:B------:R-:W-:Y:S01]  /*24e0*/  @!P2 SYNCS.ARRIVE.TRANS64.A1T0 RZ, [UR22+0x78], RZ ;  /* 0x000078ffffffa9a7 */ /* 0x000fe20008100016 */
[----:B------:R-:W-:-:S06]  /*24f0*/  UISETP.GT.AND UP0, UPT, UR67, UR66, UPT ;  /* 0x000000424300728c */ /* 0x000fcc000bf04270 */
[----:B--23--:R1:W2:Y:S03]  /*2500*/  SYNCS.PHASECHK.TRANS64.TRYWAIT P1, [UR4+0x20], R0 ;  /* 0x00002000ff0075a7 */ /* 0x00c2a60008021104 */
[----:B------:R-:W-:Y:S05]  /*2510*/  BRA.U !UP0, `(.L_x_34) ;  /* 0x0000000508607547 */ /* 0x000fea000b800000 */
[----:B------:R-:W-:Y:S01]  /*2520*/  UIADD3 UR45, UPT, UPT, UR70, UR21, URZ ;  /* 0x00000015462d7290 */ /* 0x000fe2000fffe0ff */
[----:B------:R-:W-:-:S11]  /*2530*/  UMOV UR7, UR29 ;  /* 0x0000001d00077c82 */ /* 0x000fd60008000000 */
.L_x_42:
[----:B------:R-:W-:Y:S01]  /*2540*/  ULEA UR6, UR7, UR22, 0x3 ;  /* 0x0000001607067291 */ /* 0x000fe2000f8e18ff */
[----:B--2---:R-:W-:Y:S01]  /*2550*/  @P4 MOV R2, 0x18000 ;  /* 0x0001800000024802 */ /* 0x004fe20000000f00 */
[----:B--23--:R-:W-:Y:S10]  /*2560*/  @P1 BRA `(.L_x_35) ;  /* 0x00000000000c1947 */ /* 0x00cff40003800000 */
[----:B------:R-:W-:-:S04]  /*2570*/  SHF.L.U32 R3, R12, 0x1f, RZ ;  /* 0x0000001f0c037819 */ /* 0x000fc800000006ff */
[----:B------:R-:W2:Y:S02]  /*2580*/  SYNCS.PHASECHK.TRANS64.TRYWAIT P0, [UR6+0x20], R3 ;  /* 0x00002003ff0075a7 */ /* 0x000ea40008001106 */
[----:B--2---:R-:W-:Y:S05]  /*2590*/  @!P0 BRA `(.L_x_36) ;  /* 0x0000006000fc8947 */ /* 0x004fea0003800000 */
.L_x_35:
[----:B------:R2:W-:Y:S01]  /*25a0*/  @P4 SYNCS.ARRIVE.TRANS64 RZ, [UR6], R2 ;  /* 0x00000002ffff49a7 */ /* 0x0005e20008000006 */
[----:B------:R-:W-:-:S04]  /*25b0*/  ULOP3.LUT UR4, UR53, 0x2, URZ, 0xfc, !UPT ;  /* 0x0000000235047892 */ /* 0x000fc8000f8efcff */
[----:B------:R-:W-:-:S09]  /*25c0*/  UISETP.NE.AND UP0, UPT, UR4, 0x2, UPT ;  /* 0x000000020400788c */ /* 0x000fd2000bf05270 */
[----:B------:R-:W-:Y:S05]  /*25d0*/  BRA.U UP0, `(.L_x_37) ;  /* 0x0000000100047547 */ /* 0x000fea000b800000 */
[----:B------:R-:W-:Y:S05]  /*25e0*/  BPT.TRAP 0x1 ;  /* 0x000000040000795c */ /* 0x000fea0000300000 */
.L_x_37:
[----:B------:R-:W-:Y:S04]  /*25f0*/  BSSY.RECONVERGENT B0, `(.L_x_38) ;  /* 0x0000003000007945 */ /* 0x000fe80003800200 */
[----:B------:R-:W-:Y:S05]  /*2600*/  @!P3 BRA `(.L_x_39) ;  /* 0x000000000004b947 */ /* 0x000fea0003800000 */
[----:B------:R-:W-:Y:S05]  /*2610*/  BPT.TRAP 0x1 ;  /* 0x000000040000795c */ /* 0x000fea0000300000 */
.L_x_39:
[----:B------:R-:W-:Y:S05]  /*2620*/  BSYNC.RECONVERGENT B0 ;  /* 0x0000000000007941 */ /* 0x000fea0003800200 */
.L_x_38:
        /* <DEDUP_REMOVED lines=15> */
[----:B------:R-:W-:Y:S02]  /*2720*/  USHF.L.U32 UR58, UR21, 0x7, URZ ;  /* 0x00000007153a7899 */ /* 0x000fe400080006ff */
[----:B------:R-:W-:-:S02]  /*2730*/  UIADD3 UR14, UP0, UPT, UR54, 0x180, URZ ;  /* 0x00000180360e7890 */ /* 0x000fc4000ff1e0ff */
[----:B------:R-:W-:Y:S02]  /*2740*/  ULOP3.LUT UR57, UR6, 0xfefffff8, URZ, 0xc0, !UPT ;  /* 0xfefffff806397892 */ /* 0x000fe4000f8ec0ff */
[----:B------:R-:W-:Y:S02]  /*2750*/  UIADD3.X UR5, UPT, UPT, URZ, UR55, URZ, UP1, !UPT ;  /* 0x00000037ff057290 */ /* 0x000fe40008ffe4ff */
[----:B------:R-:W-:Y:S02]  /*2760*/  ULEA UR13, UR13, UR22, 0x2 ;  /* 0x000000160d0d7291 */ /* 0x000fe4000f8e10ff */
[----:B------:R-:W-:Y:S02]  /*2770*/  UIADD3 UR56, UPT, UPT, UR32, 0x6400, URZ ;  /* 0x0000640020387890 */ /* 0x000fe4000fffe0ff */
[----:B------:R-:W-:Y:S02]  /*2780*/  UPRMT UR16, URZ, 0x5410, UR31 ;  /* 0x00005410ff107896 */ /* 0x000fe4000800001f */
[----:B------:R-:W-:-:S02]  /*2790*/  UIADD3 UR50, UPT, UPT, UR58, 0x20, URZ ;  /* 0x000000203a327890 */ /* 0x000fc4000fffe0ff */
[----:B------:R-:W-:Y:S02]  /*27a0*/  UIADD3 UR48, UPT, UPT, UR32, 0x8400, URZ ;  /* 0x0000840020307890 */ /* 0x000fe4000fffe0ff */
[----:B------:R-:W-:Y:S02]  /*27b0*/  UIADD3 UR42, UPT, UPT, UR58, 0x40, URZ ;  /* 0x000000403a2a7890 */ /* 0x000fe4000fffe0ff */
[----:B------:R-:W-:Y:S02]  /*27c0*/  UIADD3 UR40, UPT, UPT, UR32, 0xa400, URZ ;  /* 0x0000a40020287890 */ /* 0x000fe4000fffe0ff */
[----:B------:R-:W-:Y:S02]  /*27d0*/  UIADD3 UR34, UPT, UPT, UR58, 0x60, URZ ;  /* 0x000000603a227890 */ /* 0x000fe4000fffe0ff */
[----:B------:R-:W-:Y:S02]  /*27e0*/  UIADD3 UR32, UPT, UPT, UR32, 0xc400, URZ ;  /* 0x0000c40020207890 */ /* 0x000fe4000fffe0ff */
[----:B------:R-:W-:-:S02]  /*27f0*/  UIADD3.X UR15, UPT, UPT, URZ, UR55, URZ, UP0, !UPT ;  /* 0x00000037ff0f7290 */ /* 0x000fc400087fe4ff */
[----:B------:R-:W-:Y:S02]  /*2800*/  UPRMT UR23, URZ, 0x5410, UR30 ;  /* 0x00005410ff177896 */ /* 0x000fe4000800001e */
        /* <DEDUP_REMOVED lines=27> */
[----:B------:R4:W-:Y:S01]  /*29c0*/  UTMALDG.3D.MULTICAST.2CTA [UR32], [UR4], UR16, desc[UR46] ;  /* 0x00002e20040073b4 */ /* 0x0009e20008211810 */
[----:B------:R-:W-:Y:S01]  /*29d0*/  UTMALDG.3D.MULTICAST.2CTA [UR24], [UR14], UR23, desc[UR46] ;  /* 0x00002e180e0073b4 */ /* 0x000fe20008211817 */
[----:B------:R2:W-:Y:S01]  /*29e0*/  UTMALDG.3D.MULTICAST.2CTA [UR8], [UR14], UR23, desc[UR46] ;  /* 0x00002e080e0073b4 */ /* 0x0005e20008211817 */
[----:B----4-:R-:W-:-:S09]  /*29f0*/  UIADD3 UR16, UPT, UPT, UR13, 0x28400, URZ ;  /* 0x000284000d107890 */ /* 0x010fd2000fffe0ff */
[----:B------:R4:W-:Y:S01]  /*2a00*/  UTMALDG.3D.MULTICAST.2CTA [UR16], [UR14], UR23, desc[UR46] ;  /* 0x00002e100e0073b4 */ /* 0x0009e20008211817 */
[----:B--2---:R-:W-:Y:S01]  /*2a10*/  UIADD3 UR8, UPT, UPT, UR13, 0x29400, URZ ;  /* 0x000294000d087890 */ /* 0x004fe2000fffe0ff */
[----:B------:R-:W-:-:S08]  /*2a20*/  UMOV UR10, UR34 ;  /* 0x00000022000a7c82 */ /* 0x000fd00008000000 */
[----:B------:R4:W-:Y:S02]  /*2a30*/  UTMALDG.3D.MULTICAST.2CTA [UR8], [UR14], UR23, desc[UR46] ;  /* 0x00002e080e0073b4 */ /* 0x0009e40008211817 */
[----:B----4-:R-:W-:Y:S01]  /*2a40*/  NOP ;  /* 0x0000000000007918 */ /* 0x010fe20000000000 */
.L_x_41:
[----:B------:R-:W-:Y:S05]  /*2a50*/  BSYNC.RECONVERGENT B0 ;  /* 0x0000000000007941 */ /* 0x000fea0003800200 */
.L_x_40:
[----:B------:R-:W-:Y:S01]  /*2a60*/  UIADD3 UR21, UPT, UPT, UR21, 0x1, URZ ;  /* 0x0000000115157890 */ /* 0x000fe2000fffe0ff */
[----:B------:R-:W-:-:S03]  /*2a70*/  UMOV UR7, UR29 ;  /* 0x0000001d00077c82 */ /* 0x000fc60008000000 */
[----:B------:R-:W-:-:S09]  /*2a80*/  UISETP.NE.AND UP0, UPT, UR21, UR45, UPT ;  /* 0x0000002d1500728c */ /* 0x000fd2000bf05270 */
[----:B------:R-:W-:Y:S05]  /*2a90*/  BRA.U UP0, `(.L_x_42) ;  /* 0xfffffff900a87547 */ /* 0x000fea000b83ffff */
.L_x_34:
[C---:B------:R-:W-:Y:S01]  /*2aa0*/  LEA R3, R11.reuse, UR22, 0x3 ;  /* 0x000000160b037c11 */ /* 0x040fe2000f8e18ff */
[----:B------:R-:W-:Y:S01]  /*2ab0*/  NOP ;  /* 0x0000000000007918 */ /* 0x000fe20000000000 */
[----:B-1----:R-:W-:Y:S02]  /*2ac0*/  SHF.L.U32 R0, R10, 0x1f, RZ ;  /* 0x0000001f0a007819 */ /* 0x002fe400000006ff */
[----:B------:R-:W-:Y:S02]  /*2ad0*/  LEA R4, R11, UR22, 0x4 ;  /* 0x000000160b047c11 */ /* 0x000fe4000f8e20ff */
[----:B------:R-:W1:Y:S02]  /*2ae0*/  SYNCS.PHASECHK.TRANS64.TRYWAIT P0, [R3+URZ+0x80], R0 ;  /* 0x00008000030075a7 */ /* 0x000e6400080011ff */
[----:B-1----:R-:W-:Y:S05]  /*2af0*/  @!P0 BRA `(.L_x_43) ;  /* 0x0000005c00bc8947 */ /* 0x002fea0003800000 */
.L_x_140:
[----:B------:R-:W4:Y:S01]  /*2b00*/  LDS.128 R4, [R4+0x110] ;  /* 0x0001100004047984 */ /* 0x000f220000000c00 */
[----:B------:R-:W-:Y:S01]  /*2b10*/  UISETP.GE.AND UP0, UPT, UR39, 0x1, UPT ;  /* 0x000000012700788c */ /* 0x000fe2000bf06270 */
[----:B------:R-:W-:Y:S01]  /*2b20*/  @!PT LDS RZ, [RZ] ;  /* 0x00000000fffff984 */ /* 0x000fe20000000800 */
[----:B------:R-:W-:Y:S01]  /*2b30*/  @!PT LDS RZ, [RZ] ;  /* 0x00000000fffff984 */ /* 0x000fe20000000800 */
[----:B------:R-:W-:Y:S01]  /*2b40*/  @!PT LDS RZ, [RZ] ;  /* 0x00000000fffff984 */ /* 0x000fe20000000800 */
[----:B------:R-:W-:Y:S01]  /*2b50*/  @!PT LDS RZ, [RZ] ;  /* 0x00000000fffff984 */ /* 0x000fe20000000800 */
[----:B------:R1:W-:Y:S06]  /*2b60*/  MEMBAR.ALL.CTA ;  /* 0x0000000000007992 */ /* 0x0003ec0000008000 */
[----:B-1----:R-:W1:Y:S01]  /*2b70*/  FENCE.VIEW.ASYNC.S ;  /* 0x00000000000073c6 */ /* 0x002e620000000000 */
[----:B----4-:R-:W-:-:S13]  /*2b80*/  LOP3.LUT P0, RZ, R6, 0x1, RZ, 0xc0, !PT ;  /* 0x0000000106ff7812 */ /* 0x010fda000780c0ff */
[----:B-1----:R-:W-:Y:S01]  /*2b90*/  VOTEU.ANY UP1, P0 ;  /* 0x0000000000ff7886 */ /* 0x002fe20000020100 */
[----:B------:R-:W-:-:S13]  /*2ba0*/  PLOP3.LUT P0, PT, PT, PT, UP1, 0x80, 0x8 ;  /* 0x000000000008781c */ /* 0x000fda0003f0f018 */
[----:B------:R-:W-:Y:S02]  /*2bb0*/  @P0 LOP3.LUT R0, R5, 0xffff, RZ, 0xc0, !PT ;  /* 0x0000ffff05000812 */ /* 0x000fe400078ec0ff */
[----:B--2---:R-:W-:Y:S02]  /*2bc0*/  @P0 MOV R2, R4 ;  /* 0x0000000400020202 */ /* 0x004fe40000000f00 */
[----:B------:R-:W-:Y:S01]  /*2bd0*/  @P0 R2UR UR5, R0 ;  /* 0x00000000000502ca */ /* 0x000fe200000e0000 */
[----:B------:R-:W-:Y:S01]  /*2be0*/  VIADD R0, R3, 0x90 ;  /* 0x0000009003007836 */ /* 0x000fe20000000000 */
[----:B------:R-:W-:Y:S02]  /*2bf0*/  @P0 SHF.R.U32.HI R4, RZ, 0x10, R5 ;  /* 0x00000010ff040819 */ /* 0x000fe40000011605 */
[----:B------:R-:W-:Y:S02]  /*2c00*/  @P0 R2UR UR6, R2 ;  /* 0x00000000020602ca */ /* 0x000fe400000e0000 */
[----:B------:R-:W-:-:S02]  /*2c10*/  PRMT R0, RZ, 0x654, R0 ;  /* 0x00000654ff007816 */ /* 0x000fc40000000000 */
[----:B------:R-:W-:Y:S02]  /*2c20*/  @P0 R2UR UR4, R4 ;  /* 0x00000000040402ca */ /* 0x000fe400000e0000 */
[----:B------:R1:W-:Y:S03]  /*2c30*/  SYNCS.ARRIVE.TRANS64.RED.A1T0 RZ, [R0+URZ], RZ ;  /* 0x000000ff00ff79a7 */ /* 0x0003e600081004ff */
[----:B------:R-:W-:-:S04]  /*2c40*/  @UP1 UMOV UR62, UR5 ;  /* 0x00000005003e1c82 */ /* 0x000fc80008000000 */
[----:B------:R-:W-:-:S04]  /*2c50*/  @UP1 UMOV UR63, UR6 ;  /* 0x00000006003f1c82 */ /* 0x000fc80008000000 */
[----:B------:R-:W-:Y:S01]  /*2c60*/  @UP1 UMOV UR60, UR4 ;  /* 0x00000004003c1c82 */ /* 0x000fe20008000000 */
[----:B------:R-:W-:Y:S05]  /*2c70*/  BRA.U !UP0, `(.L_x_44) ;  /* 0x0000000108d47547 */ /* 0x000fea000b800000 */
[----:B------:R-:W2:Y:S01]  /*2c80*/  LDCU.128 UR12, c[0x0][0xb10] ;  /* 0x00016200ff0c77ac */ /* 0x000ea20008000c00 */
[----:B------:R-:W4:Y:S01]  /*2c90*/  LDCU UR21, c[0x0][0xb20] ;  /* 0x00016400ff1577ac */ /* 0x000f220008000800 */
[----:B------:R-:W3:Y:S01]  /*2ca0*/  LDCU UR20, c[0x0][0xb0c] ;  /* 0x00016180ff1477ac */ /* 0x000ee20008000800 */
[----:B------:R-:W1:Y:S01]  /*2cb0*/  LDCU.64 UR8, c[0x0][0xb28] ;  /* 0x00016500ff0877ac */ /* 0x000e620008000a00 */
[----:B------:R-:W-:Y:S02]  /*2cc0*/  UISETP.NE.AND UP3, UPT, UR39, 0x1, UPT ;  /* 0x000000012700788c */ /* 0x000fe4000bf65270 */
[----:B--2---:R-:W-:Y:S02]  /*2cd0*/  UIMAD.WIDE.U32 UR6, UR64, UR15, URZ ;  /* 0x0000000f400672a5 */ /* 0x004fe4000f8e00ff */
[----:B------:R-:W-:Y:S02]  /*2ce0*/  UIMAD.WIDE.U32 UR4, UR65, UR12, URZ ;  /* 0x0000000c410472a5 */ /* 0x000fe4000f8e00ff */
[----:B------:R-:W-:-:S02]  /*2cf0*/  UISETP.NE.AND UP0, UPT, UR14, 0x1, UPT ;  /* 0x000000010e00788c */ /* 0x000fc4000bf05270 */
[----:B------:R-:W-:Y:S01]  /*2d00*/  UIMAD.WIDE.U32 UR18, UR62, UR15, URZ ;  /* 0x0000000f3e1272a5 */ /* 0x000fe2000f8e00ff */
[----:B------:R-:W-:Y:S02]  /*2d10*/  UMOV UR6, UR7 ;  /* 0x0000000700067c82 */ /* 0x000fe40008000000 */
[----:B------:R-:W-:Y:S01]  /*2d20*/  UMOV UR4, UR5 ;  /* 0x0000000500047c82 */ /* 0x000fe20008000000 */
[----:B----4-:R-:W-:Y:S02]  /*2d30*/  USHF.R.U32.HI UR6, URZ, UR21, UR6 ;  /* 0x00000015ff067299 */ /* 0x010fe40008011606 */
[----:B---3--:R-:W-:Y:S02]  /*2d40*/  UISETP.NE.AND UP2, UPT, UR20, 0x1, UPT ;  /* 0x000000011400788c */ /* 0x008fe4000bf45270 */
[----:B------:R-:W-:Y:S02]  /*2d50*/  USHF.R.U32.HI UR4, URZ, UR13, UR4 ;  /* 0x0000000dff047299 */ /* 0x000fe40008011604 */
[----:B------:R-:W-:-:S02]  /*2d60*/  USEL UR5, UR64, UR6, !UP0 ;  /* 0x0000000640057287 */ /* 0x000fc4000c000000 */
[----:B------:R-:W-:Y:S02]  /*2d70*/  USEL UR6, UR65, UR4, !UP2 ;  /* 0x0000000441067287 */ /* 0x000fe4000d000000 */
[----:B-1----:R-:W-:Y:S01]  /*2d80*/  UIMAD.WIDE.U32 UR10, UR5, UR8, URZ ;  /* 0x00000008050a72a5 */ /* 0x002fe2000f8e00ff */
[----:B------:R-:W-:Y:S01]  /*2d90*/  UMOV UR4, UR19 ;  /* 0x0000001300047c82 */ /* 0x000fe20008000000 */
[----:B------:R-:W-:Y:S02]  /*2da0*/  UIMAD.WIDE.U32 UR16, UR63, UR12, URZ ;  /* 0x0000000c3f1072a5 */ /* 0x000fe4000f8e00ff */
[----:B------:R-:W-:-:S03]  /*2db0*/  UIMAD.WIDE.U32 UR18, UR6, UR8, URZ ;  /* 0x00000008061272a5 */ /* 0x000fc6000f8e00ff */
[----:B------:R-:W-:Y:S01]  /*2dc0*/  UMOV UR10, UR11 ;  /* 0x0000000b000a7c82 */ /* 0x000fe20008000000 */
[----:B------:R-:W-:Y:S02]  /*2dd0*/  USHF.R.U32.HI UR4, URZ, UR21, UR4 ;  /* 0x00000015ff047299 */ /* 0x000fe40008011604 */
[----:B------:R-:W-:Y:S01]  /*2de0*/  @UP3 USHF.R.U32.HI UR5, URZ, UR9, UR10 ;  /* 0x00000009ff053299 */ /* 0x000fe2000801160a */
[----:B------:R-:W-:Y:S01]  /*2df0*/  UMOV UR16, UR17 ;  /* 0x0000001100107c82 */ /* 0x000fe20008000000 */
[----:B------:R-:W-:Y:S01]  /*2e00*/  UMOV UR18, UR19 ;  /* 0x0000001300127c82 */ /* 0x000fe20008000000 */
[----:B------:R-:W-:Y:S02]  /*2e10*/  USHF.R.U32.HI UR13, URZ, UR13, UR16 ;  /* 0x0000000dff0d7299 */ /* 0x000fe40008011610 */
[----:B------:R-:W-:Y:S02]  /*2e20*/  USEL UR4, UR62, UR4, !UP0 ;  /* 0x000000043e047287 */ /* 0x000fe4000c000000 */
[----:B------:R-:W-:-:S02]  /*2e30*/  @UP3 USHF.R.U32.HI UR6, URZ, UR9, UR18 ;  /* 0x00000009ff063299 */ /* 0x000fc40008011612 */
[----:B------:R-:W-:Y:S02]  /*2e40*/  UIMAD UR7, UR39, UR5, URZ ;  /* 0x00000005270772a4 */ /* 0x000fe4000f8e02ff */
[----:B------:R-:W-:Y:S02]  /*2e50*/  USEL UR5, UR63, UR13, !UP2 ;  /* 0x0000000d3f057287 */ /* 0x000fe4000d000000 */
[----:B------:R-:W-:Y:S02]  /*2e60*/  UIMAD UR10, UR39, UR6, URZ ;  /* 0x00000006270a72a4 */ /* 0x000fe4000f8e02ff */
[----:B------:R-:W-:Y:S02]  /*2e70*/  UISETP.GE.AND UP0, UPT, UR4, UR7, UPT ;  /* 0x000000070400728c */ /* 0x000fe4000bf06270 */
[----:B------:R-:W-:Y:S02]  /*2e80*/  UIMAD.WIDE.U32 UR12, UR4, UR8, URZ ;  /* 0x00000008040c72a5 */ /* 0x000fe4000f8e00ff */
[----:B------:R-:W-:-:S02]  /*2e90*/  UISETP.GE.OR UP0, UPT, UR5, UR10, UP0 ;  /* 0x0000000a0500728c */ /* 0x000fc40008706670 */
        /* <DEDUP_REMOVED lines=19> */
.L_x_44:
[----:B------:R-:W2:Y:S02]  /*2fd0*/  LDCU UR4, c[0x0][0xb30] ;  /* 0x00016600ff0477ac */ /* 0x000ea40008000800 */
[----:B--2---:R-:W-:-:S09]  /*2fe0*/  UISETP.NE.AND UP0, UPT, UR4, 0x1, UPT ;  /* 0x000000010400788c */ /* 0x004fd2000bf05270 */
[----:B------:R-:W-:Y:S05]  /*2ff0*/  BRA.U UP0, `(.L_x_45) ;  /* 0x0000000100447547 */ /* 0x000fea000b800000 */
[----:B------:R-:W2:Y:S01]  /*3000*/  LDCU.128 UR8, c[0x0][0xb10] ;  /* 0x00016200ff0877ac */ /* 0x000ea20008000c00 */
[----:B------:R-:W4:Y:S01]  /*3010*/  LDCU UR12, c[0x0][0xb0c] ;  /* 0x00016180ff0c77ac */ /* 0x000f220008000800 */
[----:B------:R-:W1:Y:S01]  /*3020*/  LDCU UR13, c[0x0][0xb20] ;  /* 0x00016400ff0d77ac */ /* 0x000e620008000800 */
[----:B--2---:R-:W-:Y:S02]  /*3030*/  UIMAD.WIDE.U32 UR6, UR63, UR8, URZ ;  /* 0x000000083f0672a5 */ /* 0x004fe4000f8e00ff */
[----:B------:R-:W-:Y:S02]  /*3040*/  UIMAD.WIDE.U32 UR4, UR62, UR11, URZ ;  /* 0x0000000b3e0472a5 */ /* 0x000fe4000f8e00ff */
[----:B----4-:R-:W-:Y:S02]  /*3050*/  UISETP.NE.AND UP2, UPT, UR12, 0x1, UPT ;  /* 0x000000010c00788c */ /* 0x010fe4000bf45270 */
[----:B------:R-:W-:Y:S01]  /*3060*/  UISETP.NE.AND UP0, UPT, UR10, 0x1, UPT ;  /* 0x000000010a00788c */ /* 0x000fe2000bf05270 */
[----:B------:R-:W-:-:S02]  /*3070*/  UMOV UR6, UR7 ;  /* 0x0000000700067c82 */ /* 0x000fc40008000000 */
[----:B------:R-:W-:Y:S01]  /*3080*/  UMOV UR4, UR5 ;  /* 0x0000000500047c82 */ /* 0x000fe20008000000 */
[----:B------:R-:W-:Y:S02]  /*3090*/  USHF.R.U32.HI UR9, URZ, UR9, UR6 ;  /* 0x00000009ff097299 */ /* 0x000fe40008011606 */
[----:B-1----:R-:W-:Y:S02]  /*30a0*/  USHF.R.U32.HI UR4, URZ, UR13, UR4 ;  /* 0x0000000dff047299 */ /* 0x002fe40008011604 */
[----:B------:R-:W-:Y:S02]  /*30b0*/  USEL UR5, UR63, UR9, !UP2 ;  /* 0x000000093f057287 */ /* 0x000fe4000d000000 */
[----:B------:R-:W-:-:S04]  /*30c0*/  USEL UR4, UR62, UR4, !UP0 ;  /* 0x000000043e047287 */ /* 0x000fc8000c000000 */
[----:B------:R-:W-:Y:S02]  /*30d0*/  UIADD3 UR6, UPT, UPT, UR5, -UR4, URZ ;  /* 0x8000000405067290 */ /* 0x000fe4000fffe0ff */
[----:B------:R-:W-:Y:S02]  /*30e0*/  UIADD3 UR4, UPT, UPT, -UR5, UR4, URZ ;  /* 0x0000000405047290 */ /* 0x000fe4000fffe1ff */
[----:B------:R-:W-:Y:S02]  /*30f0*/  UIMAD UR62, UR6, UR10, UR62 ;  /* 0x0000000a063e72a4 */ /* 0x000fe4000f8e023e */
[----:B------:R-:W-:-:S12]  /*3100*/  UIMAD UR63, UR4, UR12, UR63 ;  /* 0x0000000c043f72a4 */ /* 0x000fd8000f8e023f */
.L_x_45:
[----:B------:R-:W-:Y:S01]  /*3110*/  VIADD R11, R11, 0x1 ;  /* 0x000000010b0b7836 */ /* 0x000fe20000000000 */
[----:B------:R-:W-:Y:S02]  /*3120*/  R2UR UR5, R58 ;  /* 0x000000003a0572ca */ /* 0x000fe400000e0000 */
[----:B------:R-:W-:Y:S02]  /*3130*/  R2UR UR4, R57 ;  /* 0x00000000390472ca */ /* 0x000fe400000e0000 */
[C---:B------:R-:W-:Y:S02]  /*3140*/  ISETP.NE.AND P0, PT, R11.reuse, 0x2, PT ;  /* 0x000000020b00780c */ /* 0x040fe40003f05270 */
[----:B------:R-:W-:Y:S02]  /*3150*/  PLOP3.LUT P2, PT, PT, PT, PT, 0x80, 0x8 ;  /* 0x000000000008781c */ /* 0x000fe40003f4f070 */
[----:B-1----:R-:W-:Y:S02]  /*3160*/  SEL R0, RZ, 0x1, P0 ;  /* 0x00000001ff007807 */ /* 0x002fe40000000000 */
[----:B------:R-:W-:-:S02]  /*3170*/  SEL R11, R11, RZ, P0 ;  /* 0x000000ff0b0b7207 */ /* 0x000fc40000000000 */
[----:B------:R-:W-:Y:S01]  /*3180*/  LOP3.LUT R10, R10, R0, RZ, 0x3c, !PT ;  /* 0x000000000a0a7212 */ /* 0x000fe200078e3cff */
[----:B------:R-:W-:Y:S02]  /*3190*/  UIADD3 UR20, UPT, UPT, UR63, UR5, URZ ;  /* 0x000000053f147290 */ /* 0x000fe4000fffe0ff */
[----:B------:R-:W-:Y:S01]  /*31a0*/  UIADD3 UR21, UPT, UPT, UR62, UR4, URZ ;  /* 0x000000043e157290 */ /* 0x000fe2000fffe0ff */
[----:B------:R-:W-:Y:S11]  /*31b0*/  BRA.U UP1, `(.L_x_46) ;  /* 0xffffffe901d87547 */ /* 0x000ff6000b83ffff */
[----:B------:R-:W-:Y:S01]  /*31c0*/  UIADD3 UR22, UPT, UPT, UR22, 0x20, URZ ;  /* 0x0000002016167890 */ /* 0x000fe2000fffe0ff */
[----:B------:R-:W-:-:S03]  /*31d0*/  SHF.L.U32 R2, R12, 0x1f, RZ ;  /* 0x0000001f0c027819 */ /* 0x000fc600000006ff */
[----:B------:R-:W-:-:S09]  /*31e0*/  ULEA UR4, UR29, UR22, 0x3 ;  /* 0x000000161d047291 */ /* 0x000fd2000f8e18ff */
[----:B------:R-:W1:Y:S02]  /*31f0*/  SYNCS.PHASECHK.TRANS64.TRYWAIT P0, [UR4], R2 ;  /* 0x00000002ff0075a7 */ /* 0x000e640008001104 */
[----:B-1----:R-:W-:Y:S05]  /*3200*/  @!P0 BRA `(.L_x_47) ;  /* 0x00000058000c8947 */ /* 0x002fea0003800000 */
.L_x_142:
[----:B------:R-:W-:-:S04]  /*3210*/  UIADD3 UR4, UPT, UPT, UR29, 0x1, URZ ;  /* 0x000000011d047890 */ /* 0x000fc8000fffe0ff */
[----:B------:R-:W-:-:S04]  /*3220*/  UISETP.NE.AND UP0, UPT, UR4, 0x4, UPT ;  /* 0x000000040400788c */ /* 0x000fc8000bf05270 */
[----:B------:R-:W-:Y:S02]  /*3230*/  USEL UR6, URZ, 0x1, UP0 ;  /* 0x00000001ff067887 */ /* 0x000fe40008000000 */
[----:B------:R-:W-:-:S04]  /*3240*/  USEL UR4, UR4, URZ, UP0 ;  /* 0x000000ff04047287 */ /* 0x000fc80008000000 */
[----:B------:R-:W-:Y:S01]  /*3250*/  ULEA UR5, UR4, UR22, 0x3 ;  /* 0x0000001604057291 */ /* 0x000fe2000f8e18ff */
[----:B-1----:R-:W-:-:S04]  /*3260*/  LOP3.LUT R2, R12, UR6, RZ, 0x3c, !PT ;  /* 0x000000060c027c12 */ /* 0x002fc8000f8e3cff */
[----:B------:R-:W-:-:S04]  /*3270*/  SHF.L.U32 R3, R2, 0x1f, RZ ;  /* 0x0000001f02037819 */ /* 0x000fc800000006ff */
[----:B------:R-:W1:Y:S02]  /*3280*/  SYNCS.PHASECHK.TRANS64.TRYWAIT P0, [UR5], R3 ;  /* 0x00000003ff0075a7 */ /* 0x000e640008001105 */
[----:B-1----:R-:W-:Y:S05]  /*3290*/  @!P0 BRA `(.L_x_48) ;  /* 0x0000005800008947 */ /* 0x002fea0003800000 */
.L_x_144:
[----:B------:R-:W-:-:S04]  /*32a0*/  UIADD3 UR4, UPT, UPT, UR4, 0x1, URZ ;  /* 0x0000000104047890 */ /* 0x000fc8000fffe0ff */
[----:B------:R-:W-:-:S04]  /*32b0*/  UISETP.NE.AND UP0, UPT, UR4, 0x4, UPT ;  /* 0x000000040400788c */ /* 0x000fc8000bf05270 */
[----:B------:R-:W-:Y:S02]  /*32c0*/  USEL UR6, URZ, 0x1, UP0 ;  /* 0x00000001ff067887 */ /* 0x000fe40008000000 */
[----:B------:R-:W-:-:S04]  /*32d0*/  USEL UR4, UR4, URZ, UP0 ;  /* 0x000000ff04047287 */ /* 0x000fc80008000000 */
[----:B------:R-:W-:Y:S01]  /*32e0*/  ULEA UR5, UR4, UR22, 0x3 ;  /* 0x0000001604057291 */ /* 0x000fe2000f8e18ff */
[----:B------:R-:W-:-:S04]  /*32f0*/  LOP3.LUT R2, R2, UR6, RZ, 0x3c, !PT ;  /* 0x0000000602027c12 */ /* 0x000fc8000f8e3cff */
[----:B-1----:R-:W-:-:S04]  /*3300*/  SHF.L.U32 R3, R2, 0x1f, RZ ;  /* 0x0000001f02037819 */ /* 0x002fc800000006ff */
[----:B------:R-:W1:Y:S02]  /*3310*/  SYNCS.PHASECHK.TRANS64.TRYWAIT P0, [UR5], R3 ;  /* 0x00000003ff0075a7 */ /* 0x000e640008001105 */
[----:B-1----:R-:W-:Y:S05]  /*3320*/  @!P0 BRA `(.L_x_49) ;  /* 0x0000005400f48947 */ /* 0x002fea0003800000 */
.L_x_146:
[----:B------:R-:W-:-:S04]  /*3330*/  UIADD3 UR4, UPT, UPT, UR4, 0x1, URZ ;  /* 0x0000000104047890 */ /* 0x000fc8000fffe0ff */
[----:B------:R-:W-:-:S04]  /*3340*/  UISETP.NE.AND UP0, UPT, UR4, 0x4, UPT ;  /* 0x000000040400788c */ /* 0x000fc8000bf05270 */
[----:B------:R-:W-:Y:S02]  /*3350*/  USEL UR5, URZ, 0x1, UP0 ;  /* 0x00000001ff057887 */ /* 0x000fe40008000000 */
[----:B------:R-:W-:-:S04]  /*3360*/  USEL UR4, UR4, URZ, UP0 ;  /* 0x000000ff04047287 */ /* 0x000fc80008000000 */
[----:B------:R-:W-:Y:S01]  /*3370*/  ULEA UR4, UR4, UR22, 0x3 ;  /* 0x0000001604047291 */ /* 0x000fe2000f8e18ff */
[----:B------:R-:W-:-:S04]  /*3380*/  LOP3.LUT R2, R2, UR5, RZ, 0x3c, !PT ;  /* 0x0000000502027c12 */ /* 0x000fc8000f8e3cff */
[----:B------:R-:W-:Y:S01]  /*3390*/  SHF.L.U32 R2, R2, 0x1f, RZ ;  /* 0x0000001f02027819 */ /* 0x000fe200000006ff */
[----:B-1----:R-:W-:-:S07]  /*33a0*/  IMAD.U32 R0, RZ, RZ, UR4 ;  /* 0x00000004ff007e24 */ /* 0x002fce000f8e00ff */
.L_x_50:
[----:B-1----:R1:W2:Y:S02]  /*33b0*/  SYNCS.PHASECHK.TRANS64.TRYWAIT P0, [R0+URZ], R2 ;  /* 0x00000002000075a7 */ /* 0x0022a400080011ff */
[----:B--2---:R-:W-:Y:S05]  /*33c0*/  @!P0 NANOSLEEP.SYNCS 0x989680 ;  /* 0x009896800000895d */ /* 0x004fea0003900000 */
[----:B------:R-:W2:Y:S02]  /*33d0*/  @!P0 SYNCS.PHASECHK.TRANS64 P0, [R0+URZ], R2 ;  /* 0x00000002000085a7 */ /* 0x000ea400080010ff */
[----:B--2---:R-:W-:Y:S05]  /*33e0*/  @P0 EXIT ;  /* 0x000000000000094d */ /* 0x004fea0003800000 */
[----:B------:R-:W-:Y:S05]  /*33f0*/  BRA `(.L_x_50) ;  /* 0xfffffffc00ec7947 */ /* 0x000fea000383ffff */
.L_x_22:
[----:B------:R-:W-:-:S13]  /*3400*/  R2UR UR4, R59 ;  /* 0x000000003b0472ca */ /* 0x000fda00000e0000 */
[----:B------:R-:W-:-:S04]  /*3410*/  UISETP.NE.AND UP0, UPT, UR4, URZ, UPT ;  /* 0x000000ff0400728c */ /* 0x000fc8000bf05270 */
[----:B------:R-:W-:-:S09]  /*3420*/  UISETP.NE.OR UP0, UPT, UR24, 0x1, UP0 ;  /* 0x000000011800788c */ /* 0x000fd20008705670 */
[----:B------:R-:W-:Y:S05]  /*3430*/  BRA.U UP0, `(.L_x_51) ;  /* 0x0000000500507547 */ /* 0x000fea000b800000 */
[----:B------:R-:W-:Y:S01]  /*3440*/  R2UR UR4, R59 ;  /* 0x000000003b0472ca */ /* 0x000fe200000e0000 */
[----:B------:R-:W-:Y:S01]  /*3450*/  IMAD.MOV.U32 R12, RZ, RZ, 0x1 ;  /* 0x00000001ff0c7424 */ /* 0x000fe200078e00ff */
[----:B------:R-:W-:Y:S02]  /*3460*/  ISETP.GE.U32.AND P2, PT, R5, 0x10, PT ;  /* 0x000000100500780c */ /* 0x000fe40003f46070 */
[----:B------:R-:W-:Y:S01]  /*3470*/  CS2R R6, SRZ ;  /* 0x0000000000067805 */ /* 0x000fe2000001ff00 */
[----:B------:R-:W-:Y:S01]  /*3480*/  IMAD.MOV.U32 R3, RZ, RZ, RZ ;  /* 0x000000ffff037224 */ /* 0x000fe200078e00ff */
[----:B------:R-:W-:Y:S01]  /*3490*/  UMOV UR6, 0x400 ;  /* 0x0000040000067882 */ /* 0x000fe20000000000 */
[----:B------:R-:W-:Y:S01]  /*34a0*/  IMAD.MOV.U32 R4, RZ, RZ, RZ ;  /* 0x000000ffff047224 */ /* 0x000fe200078e00ff */
[----:B------:R-:W-:-:S05]  /*34b0*/  UMOV UR5, URZ ;  /* 0x000000ff00057c82 */ /* 0x000fca0008000000 */
[----:B------:R-:W-:-:S12]  /*34c0*/  ULEA UR6, UR4, UR6, 0x18 ;  /* 0x0000000604067291 */ /* 0x000fd8000f8ec0ff */
.L_x_55:
[----:B------:R-:W-:Y:S02]  /*34d0*/  LEA R0, R3, UR6, 0x3 ;  /* 0x0000000603007c11 */ /* 0x000fe4000f8e18ff */
[----:B------:R-:W-:-:S03]  /*34e0*/  SHF.L.U32 R8, R4, 0x1f, RZ ;  /* 0x0000001f04087819 */ /* 0x000fc600000006ff */
[----:B------:R-:W-:Y:S01]  /*34f0*/  VIADD R9, R0, 0xf0 ;  /* 0x000000f000097836 */ /* 0x000fe20000000000 */
[----:B------:R-:W1:Y:S02]  /*3500*/  SYNCS.PHASECHK.TRANS64.TRYWAIT P0, [R0+URZ+0xe0], R8 ;  /* 0x0000e008000075a7 */ /* 0x000e6400080011ff */
[----:B-1----:R-:W-:Y:S05]  /*3510*/  @!P0 BRA `(.L_x_52) ;  /* 0x0000005400908947 */ /* 0x002fea0003800000 */
.L_x_147:
[----:B------:R-:W-:Y:S01]  /*3520*/  ULEA UR4, UR5, UR6, 0x3 ;  /* 0x0000000605047291 */ /* 0x000fe2000f8e18ff */
[----:B-1----:R-:W-:Y:S01]  /*3530*/  PRMT R0, RZ, 0x654, R9 ;  /* 0x00000654ff007816 */ /* 0x002fe20000000009 */
[----:B------:R-:W-:Y:S01]  /*3540*/  @!P2 IMAD.MOV.U32 R8, RZ, RZ, 0x10 ;  /* 0x00000010ff08a424 */ /* 0x000fe200078e00ff */
[----:B------:R-:W-:Y:S01]  /*3550*/  SHF.L.U32 R9, R12, 0x1f, RZ ;  /* 0x0000001f0c097819 */ /* 0x000fe200000006ff */
[----:B------:R-:W-:Y:S01]  /*3560*/  UIADD3 UR7, UPT, UPT, UR4, 0x80, URZ ;  /* 0x0000008004077890 */ /* 0x000fe2000fffe0ff */
[----:B------:R1:W-:Y:S05]  /*3570*/  SYNCS.ARRIVE.TRANS64.RED.A1T0 RZ, [R0+URZ], RZ ;  /* 0x000000ff00ff79a7 */ /* 0x0003ea00081004ff */
[----:B------:R-:W-:Y:S01]  /*3580*/  IMAD.U32 R10, RZ, RZ, UR7 ;  /* 0x00000007ff0a7e24 */ /* 0x000fe2000f8e00ff */
[----:B------:R-:W2:Y:S04]  /*3590*/  SYNCS.PHASECHK.TRANS64.TRYWAIT P0, [UR4+0x90], R9 ;  /* 0x00009009ff0075a7 */ /* 0x000ea80008001104 */
[----:B------:R-:W-:Y:S01]  /*35a0*/  PRMT R10, R5, 0x654, R10 ;  /* 0x00000654050a7816 */ /* 0x000fe2000000000a */
[----:B-12---:R-:W-:Y:S06]  /*35b0*/  @!P0 BRA `(.L_x_53) ;  /* 0x00000054007c8947 */ /* 0x006fec0003800000 */
.L_x_149:
[----:B------:R-:W-:Y:S01]  /*35c0*/  ULEA UR8, UR5, UR6, 0x4 ;  /* 0x0000000605087291 */ /* 0x000fe2000f8e20ff */
[----:B------:R-:W-:Y:S01]  /*35d0*/  SEL R2, R10, R2, !P2 ;  /* 0x000000020a027207 */ /* 0x000fe20005000000 */
[----:B------:R-:W-:Y:S01]  /*35e0*/  UIADD3 UR9, UPT, UPT, UR4, 0x80, URZ ;  /* 0x0000008004097890 */ /* 0x000fe2000fffe0ff */
[----:B-1----:R-:W-:Y:S01]  /*35f0*/  LEA R0, R7, UR6, 0x3 ;  /* 0x0000000607007c11 */ /* 0x002fe2000f8e18ff */
[----:B------:R-:W-:Y:S01]  /*3600*/  UIADD3 UR8, UPT, UPT, UR8, 0x110, URZ ;  /* 0x0000011008087890 */ /* 0x000fe2000fffe0ff */
[----:B------:R1:W-:Y:S01]  /*3610*/  @!P2 SYNCS.ARRIVE.TRANS64.RED RZ, [R2+URZ], R8 ;  /* 0x0000000802ffa9a7 */ /* 0x0003e200080004ff */
[----:B------:R-:W-:Y:S01]  /*3620*/  UIADD3 UR4, UPT, UPT, UR5, 0x1, URZ ;  /* 0x0000000105047890 */ /* 0x000fe2000fffe0ff */
[----:B------:R-:W-:-:S03]  /*3630*/  VIADD R3, R3, 0x1 ;  /* 0x0000000103037836 */ /* 0x000fc60000000000 */
[----:B------:R-:W-:Y:S02]  /*3640*/  UISETP.NE.AND UP0, UPT, UR4, 0x2, UPT ;  /* 0x000000020400788c */ /* 0x000fe4000bf05270 */
[----:B------:R-:W-:Y:S01]  /*3650*/  ISETP.NE.AND P0, PT, R3, 0x2, PT ;  /* 0x000000020300780c */ /* 0x000fe20003f05270 */
[----:B------:R-:W-:Y:S06]  /*3660*/  UGETNEXTWORKID.BROADCAST [UR8], [UR9] ;  /* 0x00000000080073ca */ /* 0x000fec0008000100 */
[----:B------:R-:W-:Y:S02]  /*3670*/  USEL UR7, URZ, 0x1, UP0 ;  /* 0x00000001ff077887 */ /* 0x000fe40008000000 */
[----:B------:R-:W-:-:S04]  /*3680*/  USEL UR5, UR4, URZ, UP0 ;  /* 0x000000ff04057287 */ /* 0x000fc80008000000 */
[----:B------:R-:W-:Y:S02]  /*3690*/  LOP3.LUT R12, R12, UR7, RZ, 0x3c, !PT ;  /* 0x000000070c0c7c12 */ /* 0x000fe4000f8e3cff */
[----:B-1----:R-:W-:-:S04]  /*36a0*/  SHF.L.U32 R8, R6, 0x1f, RZ ;  /* 0x0000001f06087819 */ /* 0x002fc800000006ff */
[----:B------:R-:W1:Y:S02]  /*36b0*/  SYNCS.PHASECHK.TRANS64.TRYWAIT P1, [R0+URZ+0x80], R8 ;  /* 0x00008008000075a7 */ /* 0x000e6400080211ff */
[----:B-1----:R-:W-:Y:S05]  /*36c0*/  @!P1 BRA `(.L_x_54) ;  /* 0x0000005400509947 */ /* 0x002fea0003800000 */
.L_x_150:
[----:B-1----:R-:W-:Y:S01]  /*36d0*/  LEA R8, R7, UR6, 0x4 ;  /* 0x0000000607087c11 */ /* 0x002fe2000f8e20ff */
[----:B------:R-:W-:Y:S01]  /*36e0*/  VIADD R0, R0, 0x90 ;  /* 0x0000009000007836 */ /* 0x000fe20000000000 */
[----:B------:R-:W-:Y:S01]  /*36f0*/  SEL R3, R3, RZ, P0 ;  /* 0x000000ff03037207 */ /* 0x000fe20000000000 */
[----:B------:R-:W-:-:S03]  /*3700*/  VIADD R7, R7, 0x1 ;  /* 0x0000000107077836 */ /* 0x000fc60000000000 */
[----:B------:R-:W1:Y:S01]  /*3710*/  LDS.128 R8, [R8+0x110] ;  /* 0x0001100008087984 */ /* 0x000e620000000c00 */
[----:B------:R-:W-:Y:S02]  /*3720*/  PRMT R0, RZ, 0x654, R0 ;  /* 0x00000654ff007816 */ /* 0x000fe40000000000 */
[C---:B------:R-:W-:Y:S01]  /*3730*/  ISETP.NE.AND P1, PT, R7.reuse, 0x2, PT ;  /* 0x000000020700780c */ /* 0x040fe20003f25270 */
[----:B------:R-:W-:Y:S01]  /*3740*/  @!PT LDS RZ, [RZ] ;  /* 0x00000000fffff984 */ /* 0x000fe20000000800 */
[----:B------:R-:W-:Y:S01]  /*3750*/  @!PT LDS RZ, [RZ] ;  /* 0x00000000fffff984 */ /* 0x000fe20000000800 */
[----:B------:R-:W-:Y:S01]  /*3760*/  @!PT LDS RZ, [RZ] ;  /* 0x00000000fffff984 */ /* 0x000fe20000000800 */
[----:B------:R-:W-:Y:S01]  /*3770*/  @!PT LDS RZ, [RZ] ;  /* 0x00000000fffff984 */ /* 0x000fe20000000800 */
[----:B------:R2:W-:Y:S06]  /*3780*/  MEMBAR.ALL.CTA ;  /* 0x0000000000007992 */ /* 0x0005ec0000008000 */
[----:B--2---:R-:W2:Y:S01]  /*3790*/  FENCE.VIEW.ASYNC.S ;  /* 0x00000000000073c6 */ /* 0x004ea20000000000 */
[----:B------:R-:W-:Y:S01]  /*37a0*/  SEL R7, R7, RZ, P1 ;  /* 0x000000ff07077207 */ /* 0x000fe20000800000 */
[----:B--2---:R2:W-:Y:S01]  /*37b0*/  SYNCS.ARRIVE.TRANS64.RED.A1T0 RZ, [R0+URZ], RZ ;  /* 0x000000ff00ff79a7 */ /* 0x0045e200081004ff */
[----:B-1----:R-:W-:-:S02]  /*37c0*/  LOP3.LUT P3, RZ, R10, 0x1, RZ, 0xc0, !PT ;  /* 0x000000010aff7812 */ /* 0x002fc4000786c0ff */
[----:B------:R-:W-:-:S04]  /*37d0*/  SEL R8, RZ, 0x1, P1 ;  /* 0x00000001ff087807 */ /* 0x000fc80000800000 */
[----:B------:R-:W-:Y:S02]  /*37e0*/  LOP3.LUT R6, R6, R8, RZ, 0x3c, !PT ;  /* 0x0000000806067212 */ /* 0x000fe400078e3cff */
[----:B--2---:R-:W-:-:S04]  /*37f0*/  SEL R0, RZ, 0x1, P0 ;  /* 0x00000001ff007807 */ /* 0x004fc80000000000 */
[----:B------:R-:W-:Y:S01]  /*3800*/  LOP3.LUT R4, R4, R0, RZ, 0x3c, !PT ;  /* 0x0000000004047212 */ /* 0x000fe200078e3cff */
[----:B------:R-:W-:Y:S06]  /*3810*/  @P3 BRA `(.L_x_55) ;  /* 0xfffffffc002c3947 */ /* 0x000fec000383ffff */
[----:B------:R-:W-:Y:S01]  /*3820*/  ULEA UR4, UR5, UR6, 0x3 ;  /* 0x0000000605047291 */ /* 0x000fe2000f8e18ff */
[----:B------:R-:W-:-:S08]  /*3830*/  SHF.L.U32 R2, R12, 0x1f, RZ ;  /* 0x0000001f0c027819 */ /* 0x000fd000000006ff */
[----:B------:R-:W1:Y:S02]  /*3840*/  SYNCS.PHASECHK.TRANS64 P0, [UR4+0x90], R2 ;  /* 0x00009002ff0075a7 */ /* 0x000e640008001004 */
[----:B-1----:R-:W-:Y:S05]  /*3850*/  @P0 BRA `(.L_x_56) ;  /* 0x0000000000080947 */ /* 0x002fea0003800000 */
[----:B------:R-:W1:Y:S02]  /*3860*/  SYNCS.PHASECHK.TRANS64.TRYWAIT P0, [UR4+0x90], R2 ;  /* 0x00009002ff0075a7 */ /* 0x000e640008001104 */
[----:B-1----:R-:W-:Y:S05]  /*3870*/  @!P0 BRA `(.L_x_57) ;  /* 0x0000005000f88947 */ /* 0x002fea0003800000 */
.L_x_56:
[----:B------:R-:W-:-:S04]  /*3880*/  UIADD3 UR7, UPT, UPT, UR5, 0x1, URZ ;  /* 0x0000000105077890 */ /* 0x000fc8000fffe0ff */
[----:B------:R-:W-:-:S04]  /*3890*/  UISETP.NE.AND UP0, UPT, UR7, 0x2, UPT ;  /* 0x000000020700788c */ /* 0x000fc8000bf05270 */
[----:B------:R-:W-:Y:S02]  /*38a0*/  USEL UR8, URZ, 0x1, UP0 ;  /* 0x00000001ff087887 */ /* 0x000fe40008000000 */
[----:B------:R-:W-:-:S04]  /*38b0*/  USEL UR7, UR7, URZ, UP0 ;  /* 0x000000ff07077287 */ /* 0x000fc80008000000 */
[----:B------:R-:W-:Y:S01]  /*38c0*/  ULEA UR7, UR7, UR6, 0x3 ;  /* 0x0000000607077291 */ /* 0x000fe2000f8e18ff */
[----:B-1----:R-:W-:-:S04]  /*38d0*/  LOP3.LUT R2, R12, UR8, RZ, 0x3c, !PT ;  /* 0x000000080c027c12 */ /* 0x002fc8000f8e3cff */
[----:B------:R-:W-:-:S04]  /*38e0*/  SHF.L.U32 R0, R2, 0x1f, RZ ;  /* 0x0000001f02007819 */ /* 0x000fc800000006ff */
[----:B------:R-:W1:Y:S02]  /*38f0*/  SYNCS.PHASECHK.TRANS64 P0, [UR7+0x90], R0 ;  /* 0x00009000ff0075a7 */ /* 0x000e640008001007 */
[----:B-1----:R-:W-:Y:S05]  /*3900*/  @P0 EXIT ;  /* 0x000000000000094d */ /* 0x002fea0003800000 */
[----:B------:R-:W-:Y:S02]  /*3910*/  SHF.L.U32 R2, R2, 0x1f, RZ ;  /* 0x0000001f02027819 */ /* 0x000fe400000006ff */
[----:B------:R-:W-:-:S07]  /*3920*/  MOV R0, UR7 ;  /* 0x0000000700007c02 */ /* 0x000fce0008000f00 */
.L_x_58:
[----:B-1----:R1:W2:Y:S02]  /*3930*/  SYNCS.PHASECHK.TRANS64.TRYWAIT P0, [R0+URZ+0x90], R2 ;  /* 0x00009002000075a7 */ /* 0x0022a400080011ff */
[----:B--2---:R-:W-:Y:S05]  /*3940*/  @!P0 NANOSLEEP.SYNCS 0x989680 ;  /* 0x009896800000895d */ /* 0x004fea0003900000 */
[----:B------:R-:W2:Y:S02]  /*3950*/  @!P0 SYNCS.PHASECHK.TRANS64 P0, [R0+URZ+0x90], R2 ;  /* 0x00009002000085a7 */ /* 0x000ea400080010ff */
[----:B--2---:R-:W-:Y:S05]  /*3960*/  @P0 EXIT ;  /* 0x000000000000094d */ /* 0x004fea0003800000 */
[----:B------:R-:W-:Y:S05]  /*3970*/  BRA `(.L_x_58) ;  /* 0xfffffffc00ec7947 */ /* 0x000fea000383ffff */
.L_x_51:
[----:B------:R-:W-:Y:S05]  /*3980*/  BRA.U UP4, `(.L_x_59) ;  /* 0x0000001904507547 */ /* 0x000fea000b800000 */
[----:B------:R-:W-:Y:S01]  /*3990*/  R2UR UR7, R59 ;  /* 0x000000003b0772ca */ /* 0x000fe200000e0000 */
[----:B------:R-:W-:Y:S01]  /*39a0*/  UMOV UR4, 0x40 ;  /* 0x0000004000047882 */ /* 0x000fe20000000000 */
[----:B------:R-:W-:Y:S01]  /*39b0*/  NOP ;  /* 0x0000000000007918 */ /* 0x000fe20000000000 */
[----:B------:R-:W-:-:S10]  /*39c0*/  UMOV UR6, 0x400 ;  /* 0x0000040000067882 */ /* 0x000fd40000000000 */
[----:B------:R-:W-:Y:S02]  /*39d0*/  ULEA UR5, UR7, UR4, 0x18 ;  /* 0x0000000407057291 */ /* 0x000fe4000f8ec0ff */
[----:B------:R-:W-:-:S07]  /*39e0*/  ULEA UR6, UR7, UR6, 0x18 ;  /* 0x0000000607067291 */ /* 0x000fce000f8ec0ff */
[----:B------:R-:W1:Y:S02]  /*39f0*/  LDS.U8 R5, [UR5+0x1c] ;  /* 0x00001c05ff057984 */ /* 0x000e640008000000 */
[----:B-1----:R-:W-:-:S13]  /*3a00*/  ISETP.NE.AND P0, PT, R5, RZ, PT ;  /* 0x000000ff0500720c */ /* 0x002fda0003f05270 */
[----:B------:R-:W-:Y:S05]  /*3a10*/  @P0 BRA `(.L_x_60) ;  /* 0x0000000400180947 */ /* 0x000fea0003800000 */
[----:B------:R-:W-:Y:S01]  /*3a20*/  R2UR UR4, R2 ;  /* 0x00000000020472ca */ /* 0x000fe200000e0000 */
[----:B------:R-:W-:-:S12]  /*3a30*/  UIADD3 UR7, UPT, UPT, UR5, 0x8, URZ ;  /* 0x0000000805077890 */ /* 0x000fd8000fffe0ff */
[----:B------:R-:W-:-:S09]  /*3a40*/  UISETP.NE.U32.AND UP1, UPT, UR4, 0x1, UPT ;  /* 0x000000010400788c */ /* 0x000fd2000bf25070 */
[----:B------:R-:W-:Y:S05]  /*3a50*/  BRA.U !UP1, `(.L_x_61) ;  /* 0x0000000109a47547 */ /* 0x000fea000b800000 */
[----:B------:R-:W-:Y:S01]  /*3a60*/  ELECT P0, URZ, PT ;  /* 0x0000000000ff782f */ /* 0x000fe20003800000 */
[----:B------:R-:W-:-:S12]  /*3a70*/  BSSY B0, `(.L_x_61) ;  /* 0x0000027000007945 */ /* 0x000fd80003800000 */
[----:B------:R-:W-:Y:S05]  /*3a80*/  @!P0 BRA `(.L_x_62) ;  /* 0x0000000000948947 */ /* 0x000fea0003800000 */
[----:B------:R-:W-:-:S05]  /*3a90*/  UMOV UR4, 0x10 ;  /* 0x0000001000047882 */ /* 0x000fca0000000000 */
[----:B------:R-:W-:Y:S04]  /*3aa0*/  DEPBAR.LE SB1, 0x36 ;  /* 0x00009d800000791a */ /* 0x000fe80000000000 */
[----:B------:R-:W1:Y:S02]  /*3ab0*/  UTCATOMSWS.2CTA.FIND_AND_SET.ALIGN UP0, UR4, UR4 ;  /* 0x00000004000475e3 */ /* 0x000e640008200800 */
[----:B-1----:R-:W-:Y:S01]  /*3ac0*/  MOV R12, UR4 ;  /* 0x00000004000c7c02 */ /* 0x002fe20008000f00 */
[----:B------:R-:W-:Y:S06]  /*3ad0*/  BRA.U UP0, `(.L_x_63) ;  /* 0x0000000100187547 */ /* 0x000fec000b800000 */
.L_x_64:
[----:B------:R-:W-:Y:S05]  /*3ae0*/  NANOSLEEP 0x64 ;  /* 0x000000640000795d */ /* 0x000fea0003800000 */
[----:B------:R-:W-:-:S05]  /*3af0*/  UMOV UR4, 0x10 ;  /* 0x0000001000047882 */ /* 0x000fca0000000000 */
[----:B------:R-:W-:Y:S04]  /*3b00*/  DEPBAR.LE SB1, 0x36 ;  /* 0x00009d800000791a */ /* 0x000fe80000000000 */
[----:B------:R-:W1:Y:S02]  /*3b10*/  UTCATOMSWS.2CTA.FIND_AND_SET.ALIGN UP0, UR4, UR4 ;  /* 0x00000004000475e3 */ /* 0x000e640008200800 */
[----:B-1----:R-:W-:Y:S01]  /*3b20*/  MOV R12, UR4 ;  /* 0x00000004000c7c02 */ /* 0x002fe20008000f00 */
[----:B------:R-:W-:Y:S05]  /*3b30*/  BRA.U !UP0, `(.L_x_64) ;  /* 0xfffffffd08e87547 */ /* 0x000fea000b83ffff */
.L_x_63:
[----:B------:R-:W1:Y:S01]  /*3b40*/  LDS R8, [UR5+0x10] ;  /* 0x00001005ff087984 */ /* 0x000e620008000800 */
[----:B------:R-:W-:Y:S01]  /*3b50*/  R2UR UR4, R0 ;  /* 0x00000000000472ca */ /* 0x000fe200000e0000 */
[----:B------:R-:W-:-:S04]  /*3b60*/  IMAD.U32 R5, RZ, RZ, UR6 ;  /* 0x00000006ff057e24 */ /* 0x000fc8000f8e00ff */
[----:B------:R-:W-:-:S08]  /*3b70*/  VIADD R5, R5, 0x130 ;  /* 0x0000013005057836 */ /* 0x000fd00000000000 */
[----:B------:R-:W-:Y:S02]  /*3b80*/  MOV R6, UR4 ;  /* 0x0000000400067c02 */ /* 0x000fe40008000f00 */
[----:B-1----:R-:W-:-:S04]  /*3b90*/  SHF.L.U32 R8, R8, 0x1f, RZ ;  /* 0x0000001f08087819 */ /* 0x002fc800000006ff */
[----:B------:R-:W1:Y:S02]  /*3ba0*/  SYNCS.PHASECHK.TRANS64.TRYWAIT P0, [UR5+0x8], R8 ;  /* 0x00000808ff0075a7 */ /* 0x000e640008001105 */
[----:B-1----:R-:W-:Y:S05]  /*3bb0*/  @P0 BRA `(.L_x_65) ;  /* 0x0000000000080947 */ /* 0x002fea0003800000 */
[----:B------:R-:W1:Y:S02]  /*3bc0*/  SYNCS.PHASECHK.TRANS64.TRYWAIT P0, [UR5+0x8], R8 ;  /* 0x00000808ff0075a7 */ /* 0x000e640008001105 */
[----:B-1----:R-:W-:Y:S05]  /*3bd0*/  @!P0 BRA `(.L_x_66) ;  /* 0x0000005000388947 */ /* 0x002fea0003800000 */
.L_x_65:
[----:B------:R-:W-:Y:S01]  /*3be0*/  R2UR UR4, R0 ;  /* 0x00000000000472ca */ /* 0x000fe200000e0000 */
[----:B------:R-:W-:Y:S01]  /*3bf0*/  IMAD.MOV.U32 R10, RZ, RZ, 0xffff ;  /* 0x0000ffffff0a7424 */ /* 0x000fe200078e00ff */
[----:B------:R-:W-:Y:S01]  /*3c00*/  PRMT R6, R6, 0x654, R5 ;  /* 0x0000065406067816 */ /* 0x000fe20000000005 */
[----:B------:R-:W-:Y:S02]  /*3c10*/  HFMA2 R5, -RZ, RZ, 0, 5.9604644775390625e-08 ;  /* 0x00000001ff057431 */ /* 0x000fe400000001ff */
[----:B-1----:R-:W-:Y:S02]  /*3c20*/  IMAD.MOV.U32 R8, RZ, RZ, 0x4 ;  /* 0x00000004ff087424 */ /* 0x002fe400078e00ff */
[----:B------:R-:W-:Y:S01]  /*3c30*/  IMAD.SHL.U32 R11, R12, 0x20, RZ ;  /* 0x000000200c0b7824 */ /* 0x000fe200078e00ff */
[----:B------:R-:W-:-:S05]  /*3c40*/  SHF.L.U32 R10, R10, R12, RZ ;  /* 0x0000000c0a0a7219 */ /* 0x000fca00000006ff */
[----:B------:R-:W-:Y:S01]  /*3c50*/  UPRMT UR4, UR4, 0x654, UR7 ;  /* 0x0000065404047896 */ /* 0x000fe20008000007 */
[----:B------:R-:W-:-:S05]  /*3c60*/  SHF.L.U32 R9, R5, R12, RZ ;  /* 0x0000000c05097219 */ /* 0x000fca00000006ff */
[----:B------:R-:W-:-:S03]  /*3c70*/  MOV R7, UR4 ;  /* 0x0000000400077c02 */ /* 0x000fc60008000f00 */
[----:B------:R1:W-:Y:S01]  /*3c80*/  SYNCS.ARRIVE.TRANS64.RED RZ, [UR4], R8 ;  /* 0x00000008ffff79a7 */ /* 0x0003e20008000404 */
[----:B------:R1:W-:Y:S04]  /*3c90*/  STS [UR6+0x130], R11 ;  /* 0x0001300bff007988 */ /* 0x0003e80008000806 */
[----:B------:R1:W-:Y:S04]  /*3ca0*/  STAS [R6.64], R12 ;  /* 0x0000000c06007dbd */ /* 0x0003e8000c0008ff */
[----:B------:R1:W-:Y:S04]  /*3cb0*/  ATOMS.OR RZ, [UR5+0x14], R10 ;  /* 0x0000140affff798c */ /* 0x0003e8000b000005 */
[----:B------:R1:W-:Y:S04]  /*3cc0*/  ATOMS.OR RZ, [UR5+0x18], R9 ;  /* 0x00001809ffff798c */ /* 0x0003e8000b000005 */
[----:B------:R1:W-:Y:S02]  /*3cd0*/  ATOMS.XOR RZ, [UR5+0x10], R5 ;  /* 0x00001005ffff798c */ /* 0x0003e4000b800005 */
.L_x_62:
[----:B------:R-:W-:Y:S05]  /*3ce0*/  BSYNC B0 ;  /* 0x0000000000007941 */ /* 0x000fea0003800000 */
.L_x_61:
[----:B------:R-:W-:Y:S05]  /*3cf0*/  BRA.U UP1, `(.L_x_67) ;  /* 0x0000000101707547 */ /* 0x000fea000b800000 */
[----:B------:R-:W-:-:S03]  /*3d00*/  UMOV UR4, 0xffffffff ;  /* 0xffffffff00047882 */ /* 0x000fc60000000000 */
[----:B------:R-:W-:Y:S05]  /*3d10*/  BRA.DIV UR4, `(.L_x_68) ;  /* 0x0000005204007947 */ /* 0x000fea000b800000 */
[----:B------:R-:W-:-:S13]  /*3d20*/  ELECT P0, URZ, PT ;  /* 0x0000000000ff782f */ /* 0x000fda0003800000 */
.L_x_154:
[----:B------:R-:W-:Y:S05]  /*3d30*/  @!P0 BRA `(.L_x_67) ;  /* 0x0000000000608947 */ /* 0x000fea0003800000 */
[----:B-1----:R-:W1:Y:S02]  /*3d40*/  LDS R6, [UR5+0x10] ;  /* 0x00001005ff067984 */ /* 0x002e640008000800 */
[----:B-1----:R-:W-:-:S04]  /*3d50*/  SHF.L.U32 R6, R6, 0x1f, RZ ;  /* 0x0000001f06067819 */ /* 0x002fc800000006ff */
[----:B------:R-:W1:Y:S02]  /*3d60*/  SYNCS.PHASECHK.TRANS64.TRYWAIT P0, [UR5+0x8], R6 ;  /* 0x00000806ff0075a7 */ /* 0x000e640008001105 */
[----:B-1----:R-:W-:Y:S05]  /*3d70*/  @P0 BRA `(.L_x_69) ;  /* 0x0000000000080947 */ /* 0x002fea0003800000 */
[----:B------:R-:W1:Y:S02]  /*3d80*/  SYNCS.PHASECHK.TRANS64.TRYWAIT P0, [UR5+0x8], R6 ;  /* 0x00000806ff0075a7 */ /* 0x000e640008001105 */
[----:B-1----:R-:W-:Y:S05]  /*3d90*/  @!P0 BRA `(.L_x_70) ;  /* 0x0000005000048947 */ /* 0x002fea0003800000 */
.L_x_69:
[----:B------:R-:W2:Y:S01]  /*3da0*/  LDS R8, [UR6+0x130] ;  /* 0x00013006ff087984 */ /* 0x000ea20008000800 */
[----:B------:R-:W-:Y:S01]  /*3db0*/  R2UR UR4, R0 ;  /* 0x00000000000472ca */ /* 0x000fe200000e0000 */
[----:B-1----:R-:W-:Y:S02]  /*3dc0*/  IMAD.MOV.U32 R6, RZ, RZ, 0xffff ;  /* 0x0000ffffff067424 */ /* 0x002fe400078e00ff */
[----:B------:R-:W-:-:S10]  /*3dd0*/  IMAD.MOV.U32 R5, RZ, RZ, 0x1 ;  /* 0x00000001ff057424 */ /* 0x000fd400078e00ff */
[----:B------:R-:W-:Y:S01]  /*3de0*/  UPRMT UR4, UR4, 0x654, UR7 ;  /* 0x0000065404047896 */ /* 0x000fe20008000007 */
[----:B--2---:R-:W-:Y:S01]  /*3df0*/  IMAD.SHL.U32 R7, R8, 0x20, RZ ;  /* 0x0000002008077824 */ /* 0x004fe200078e00ff */
[-C--:B------:R-:W-:Y:S02]  /*3e00*/  SHF.L.U32 R6, R6, R8.reuse, RZ ;  /* 0x0000000806067219 */ /* 0x080fe400000006ff */
[----:B------:R-:W-:Y:S02]  /*3e10*/  SHF.L.U32 R8, R5, R8, RZ ;  /* 0x0000000805087219 */ /* 0x000fe400000006ff */
[----:B------:R2:W-:Y:S04]  /*3e20*/  STS [UR6+0x130], R7 ;  /* 0x00013007ff007988 */ /* 0x0005e80008000806 */
[----:B------:R2:W-:Y:S04]  /*3e30*/  ATOMS.OR RZ, [UR5+0x14], R6 ;  /* 0x00001406ffff798c */ /* 0x0005e8000b000005 */
[----:B------:R2:W-:Y:S01]  /*3e40*/  ATOMS.OR RZ, [UR5+0x18], R8 ;  /* 0x00001808ffff798c */ /* 0x0005e2000b000005 */
[----:B------:R-:W-:Y:S03]  /*3e50*/  SYNCS.ARRIVE.TRANS64.RED.A1T0 RZ, [UR4], RZ ;  /* 0x000000ffffff79a7 */ /* 0x000fe60008100404 */
[----:B------:R2:W-:Y:S01]  /*3e60*/  ATOMS.XOR RZ, [UR5+0x10], R5 ;  /* 0x00001005ffff798c */ /* 0x0005e2000b800005 */
[----:B------:R-:W-:Y:S05]  /*3e70*/  BRA `(.L_x_67) ;  /* 0x0000000000107947 */ /* 0x000fea0003800000 */
.L_x_60:
[----:B------:R-:W-:Y:S02]  /*3e80*/  MOV R5, 0xffffffff ;  /* 0xffffffff00057802 */ /* 0x000fe40000000f00 */
[----:B------:R-:W-:-:S03]  /*3e90*/  MOV R6, 0x3ec0 ;  /* 0x00003ec000067802 */ /* 0x000fc60000000f00 */
[----:B------:R1:W-:Y:S04]  /*3ea0*/  STS [UR6+0x130], R5 ;  /* 0x00013005ff007988 */ /* 0x0003e80008000806 */
[----:B-1---5:R-:W-:Y:S05]  /*3eb0*/  CALL.REL.NOINC `($__internal_1_$__cuda_sm10x_tcgen05_guardrail_trap_phase_invalid_during_alloc) ;  /* 0x0000005400647944 */ /* 0x022fea0003c00000 */
.L_x_67:
[----:B------:R-:W-:Y:S05]  /*3ec0*/  WARPSYNC.ALL ;  /* 0x0000000000007948 */ /* 0x000fea0003800000 */
[----:B------:R-:W3:Y:S01]  /*3ed0*/  S2UR UR4, SR_CgaCtaId ;  /* 0x00000000000479c3 */ /* 0x000ee20000008800 */
[----:B------:R-:W-:Y:S01]  /*3ee0*/  UMOV UR62, 0x400 ;  /* 0x00000400003e7882 */ /* 0x000fe20000000000 */
[----:B------:R-:W4:Y:S01]  /*3ef0*/  LDCU UR7, c[0x0][0x38c] ;  /* 0x00007180ff0777ac */ /* 0x000f220008000800 */
[----:B------:R-:W-:Y:S01]  /*3f00*/  LOP3.LUT R3, R3, 0xffff, RZ, 0xc0, !PT ;  /* 0x0000ffff03037812 */ /* 0x000fe200078ec0ff */
[----:B-1----:R-:W-:Y:S01]  /*3f10*/  IMAD.MOV.U32 R11, RZ, RZ, 0x1 ;  /* 0x00000001ff0b7424 */ /* 0x002fe200078e00ff */
[----:B------:R-:W-:Y:S01]  /*3f20*/  R2UR UR5, R2 ;  /* 0x00000000020572ca */ /* 0x000fe200000e0000 */
[----:B------:R-:W-:Y:S01]  /*3f30*/  IMAD.MOV.U32 R10, RZ, RZ, RZ ;  /* 0x000000ffff0a7224 */ /* 0x000fe200078e00ff */
[----:B------:R-:W-:-:S02]  /*3f40*/  LOP3.LUT R4, R4, 0xffff, RZ, 0xc0, !PT ;  /* 0x0000ffff04047812 */ /* 0x000fc400078ec0ff */
[----:B--2---:R-:W-:Y:S01]  /*3f50*/  CS2R R8, SRZ ;  /* 0x0000000000087805 */ /* 0x004fe2000001ff00 */
[----:B------:R-:W-:Y:S01]  /*3f60*/  UMOV UR9, URZ ;  /* 0x000000ff00097c82 */ /* 0x000fe20008000000 */
[----:B------:R-:W-:Y:S01]  /*3f70*/  UMOV UR60, URZ ;  /* 0x000000ff003c7c82 */ /* 0x000fe20008000000 */
[----:B------:R-:W-:Y:S01]  /*3f80*/  R2UR UR65, R4 ;  /* 0x00000000044172ca */ /* 0x000fe200000e0000 */
[----:B------:R-:W-:Y:S01]  /*3f90*/  UMOV UR76, 0x0 ;  /* 0x00000000004c7882 */ /* 0x000fe20000000000 */
[----:B------:R-:W-:Y:S01]  /*3fa0*/  UMOV UR77, 0x8100910 ;  /* 0x08100910004d7882 */ /* 0x000fe20000000000 */
[----:B------:R-:W-:Y:S01]  /*3fb0*/  UMOV UR74, 0x0 ;  /* 0x00000000004a7882 */ /* 0x000fe20000000000 */
[----:B------:R-:W-:Y:S01]  /*3fc0*/  UMOV UR75, 0x8100910 ;  /* 0x08100910004b7882 */ /* 0x000fe20000000000 */
[----:B------:R-:W-:Y:S01]  /*3fd0*/  UMOV UR72, 0x0 ;  /* 0x0000000000487882 */ /* 0x000fe20000000000 */
[----:B------:R-:W-:Y:S01]  /*3fe0*/  UMOV UR73, 0x8100910 ;  /* 0x0810091000497882 */ /* 0x000fe20000000000 */
[----:B------:R-:W-:-:S02]  /*3ff0*/  UISETP.NE.AND UP3, UPT, UR5, URZ, UPT ;  /* 0x000000ff0500728c */ /* 0x000fc4000bf65270 */
[----:B----4-:R-:W-:Y:S01]  /*4000*/  UIADD3 UR7, UPT, UPT, UR7, 0x7f, URZ ;  /* 0x0000007f07077890 */ /* 0x010fe2000fffe0ff */
[----:B------:R-:W-:Y:S01]  /*4010*/  UMOV UR70, 0x0 ;  /* 0x0000000000467882 */ /* 0x000fe20000000000 */
[----:B------:R-:W-:Y:S01]  /*4020*/  UMOV UR71, 0x8100910 ;  /* 0x0810091000477882 */ /* 0x000fe20000000000 */
[----:B---3--:R-:W-:Y:S01]  /*4030*/  ULEA UR62, UR4, UR62, 0x18 ;  /* 0x0000003e043e7291 */ /* 0x008fe2000f8ec0ff */
[----:B------:R-:W-:Y:S02]  /*4040*/  UMOV UR68, 0x0 ;  /* 0x0000000000447882 */ /* 0x000fe40000000000 */
[----:B------:R-:W-:Y:S01]  /*4050*/  UMOV UR4, URZ ;  /* 0x000000ff00047c82 */ /* 0x000fe20008000000 */
[----:B------:R-:W-:Y:S01]  /*4060*/  UIADD3 UR6, UPT, UPT, UR62, 0x6400, URZ ;  /* 0x000064003e067890 */ /* 0x000fe2000fffe0ff */
[----:B------:R-:W-:Y:S01]  /*4070*/  IMAD.U32 R14, RZ, RZ, UR4 ;  /* 0x00000004ff0e7e24 */ /* 0x000fe2000f8e00ff */
[----:B------:R-:W-:Y:S02]  /*4080*/  USHF.R.S32.HI UR4, URZ, 0x1f, UR7 ;  /* 0x0000001fff047899 */ /* 0x000fe40008011407 */
[----:B------:R-:W-:-:S02]  /*4090*/  UIADD3 UR5, UPT, UPT, UR62, 0x26400, URZ ;  /* 0x000264003e057890 */ /* 0x000fc4000fffe0ff */
[----:B------:R-:W-:Y:S02]  /*40a0*/  ULEA.HI UR4, UR4, UR7, URZ, 0x7 ;  /* 0x0000000704047291 */ /* 0x000fe4000f8f38ff */
[----:B------:R-:W-:Y:S02]  /*40b0*/  USHF.R.U32.HI UR6, URZ, 0x4, UR6 ;  /* 0x00000004ff067899 */ /* 0x000fe40008011606 */
[----:B------:R-:W-:Y:S02]  /*40c0*/  USHF.R.S32.HI UR8, URZ, 0x7, UR4 ;  /* 0x00000007ff087899 */ /* 0x000fe40008011404 */
[----:B------:R-:W-:Y:S01]  /*40d0*/  USHF.R.U32.HI UR5, URZ, 0x4, UR5 ;  /* 0x00000004ff057899 */ /* 0x000fe20008011605 */
[----:B------:R-:W-:Y:S01]  /*40e0*/  R2UR UR4, R3 ;  /* 0x00000000030472ca */ /* 0x000fe200000e0000 */
[----:B------:R-:W-:Y:S02]  /*40f0*/  UISETP.LT.AND UP0, UPT, UR8, 0x1, UPT ;  /* 0x000000010800788c */ /* 0x000fe4000bf01270 */
[----:B------:R-:W-:Y:S01]  /*4100*/  ULOP3.LUT UR6, UR6, 0x3fff, URZ, 0xc0, !UPT ;  /* 0x00003fff06067892 */ /* 0x000fe2000f8ec0ff */
[----:B------:R-:W-:Y:S01]  /*4110*/  IMAD.U32 R12, RZ, RZ, UR8 ;  /* 0x00000008ff0c7e24 */ /* 0x000fe2000f8e00ff */
[----:B------:R-:W-:-:S02]  /*4120*/  ULOP3.LUT UR67, UR5, 0x3fff, URZ, 0xc0, !UPT ;  /* 0x00003fff05437892 */ /* 0x000fc4000f8ec0ff */
[----:B------:R-:W-:Y:S02]  /*4130*/  ULOP3.LUT UR66, UR6, 0x10000, URZ, 0xfc, !UPT ;  /* 0x0001000006427892 */ /* 0x000fe4000f8efcff */
[----:B------:R-:W-:Y:S01]  /*4140*/  ULOP3.LUT UR67, UR67, 0x10000, URZ, 0xfc, !UPT ;  /* 0x0001000043437892 */ /* 0x000fe2000f8efcff */
[----:B------:R-:W-:-:S03]  /*4150*/  UMOV UR69, 0x8100910 ;  /* 0x0810091000457882 */ /* 0x000fc60000000000 */
[----:B------:R-:W-:Y:S01]  /*4160*/  IMAD.U32 R13, RZ, RZ, UR4 ;  /* 0x00000004ff0d7e24 */ /* 0x000fe2000f8e00ff */
[----:B------:R-:W-:Y:S01]  /*4170*/  NOP ;  /* 0x0000000000007918 */ /* 0x000fe20000000000 */
[----:B------:R-:W-:Y:S06]  /*4180*/  BAR.ARV 0x6, 0xa0 ;  /* 0x0182800000007b1d */ /* 0x000fec0000002000 */
[----:B------:R-:W1:Y:S02]  /*4190*/  LDS R5, [UR62+0x130] ;  /* 0x0001303eff057984 */ /* 0x000e640008000800 */
[----:B-1----:R-:W-:-:S13]  /*41a0*/  R2UR UR4, R5 ;  /* 0x00000000050472ca */ /* 0x002fda00000e0000 */
[----:B------:R-:W-:Y:S01]  /*41b0*/  IMAD.U32 R16, RZ, RZ, UR4 ;  /* 0x00000004ff107e24 */ /* 0x000fe2000f8e00ff */
[----:B------:R-:W-:-:S06]  /*41c0*/  USEL UR4, UR8, 0x1, !UP0 ;  /* 0x0000000108047887 */ /* 0x000fcc000c000000 */
[----:B------:R-:W-:-:S07]  /*41d0*/  IMAD.U32 R15, RZ, RZ, UR4 ;  /* 0x00000004ff0f7e24 */ /* 0x000fce000f8e00ff */
.L_x_78:
[C---:B------:R-:W-:Y:S02]  /*41e0*/  LEA R3, R10.reuse, UR62, 0x3 ;  /* 0x0000003e0a037c11 */ /* 0x040fe4000f8e18ff */
[----:B------:R-:W-:Y:S02]  /*41f0*/  SHF.L.U32 R4, R9, 0x1f, RZ ;  /* 0x0000001f09047819 */ /* 0x000fe400000006ff */
[----:B------:R-:W-:Y:S02]  /*4200*/  LEA R5, R10, UR62, 0x4 ;  /* 0x0000003e0a057c11 */ /* 0x000fe4000f8e20ff */
[----:B------:R-:W1:Y:S02]  /*4210*/  SYNCS.PHASECHK.TRANS64.TRYWAIT P0, [R3+URZ+0x80], R4 ;  /* 0x00008004030075a7 */ /* 0x000e6400080011ff */
[----:B-1----:R-:W-:Y:S05]  /*4220*/  @!P0 BRA `(.L_x_71) ;  /* 0x0000004800f88947 */ /* 0x002fea0003800000 */
.L_x_155:
[----:B-1----:R-:W1:Y:S01]  /*4230*/  LDS.128 R4, [R5+0x110] ;  /* 0x0001100005047984 */ /* 0x002e620000000c00 */
[----:B------:R-:W-:Y:S02]  /*4240*/  VIADD R3, R3, 0x90 ;  /* 0x0000009003037836 */ /* 0x000fe40000000000 */
[----:B------:R-:W-:Y:S01]  /*4250*/  VIADD R10, R10, 0x1 ;  /* 0x000000010a0a7836 */ /* 0x000fe20000000000 */
[----:B------:R-:W-:Y:S01]  /*4260*/  @!PT LDS RZ, [RZ] ;  /* 0x00000000fffff984 */ /* 0x000fe20000000800 */
[----:B------:R-:W-:Y:S01]  /*4270*/  @!PT LDS RZ, [RZ] ;  /* 0x00000000fffff984 */ /* 0x000fe20000000800 */
[----:B------:R-:W-:Y:S01]  /*4280*/  @!PT LDS RZ, [RZ] ;  /* 0x00000000fffff984 */ /* 0x000fe20000000800 */
[----:B------:R-:W-:Y:S01]  /*4290*/  @!PT LDS RZ, [RZ] ;  /* 0x00000000fffff984 */ /* 0x000fe20000000800 */
[----:B------:R2:W-:Y:S06]  /*42a0*/  MEMBAR.ALL.CTA ;  /* 0x0000000000007992 */ /* 0x0005ec0000008000 */
[----:B--2---:R-:W2:Y:S01]  /*42b0*/  FENCE.VIEW.ASYNC.S ;  /* 0x00000000000073c6 */ /* 0x004ea20000000000 */
[----:B------:R-:W-:-:S04]  /*42c0*/  PRMT R3, RZ, 0x654, R3 ;  /* 0x00000654ff037816 */ /* 0x000fc80000000003 */
[----:B--2---:R2:W-:Y:S01]  /*42d0*/  SYNCS.ARRIVE.TRANS64.RED.A1T0 RZ, [R3+URZ], RZ ;  /* 0x000000ff03ff79a7 */ /* 0x0045e200081004ff */
[----:B-1----:R-:W-:Y:S01]  /*42e0*/  LOP3.LUT P1, RZ, R6, 0x1, RZ, 0xc0, !PT ;  /* 0x0000000106ff7812 */ /* 0x002fe2000782c0ff */
[----:B--2---:R-:W-:-:S12]  /*42f0*/  BRA.U UP3, `(.L_x_72) ;  /* 0x00000009032c7547 */ /* 0x004fd8000b800000 */
[----:B------:R-:W1:Y:S01]  /*4300*/  LDCU UR4, c[0x0][0x38c] ;  /* 0x00007180ff0477ac */ /* 0x000e620008000800 */
[----:B------:R-:W-:Y:S02]  /*4310*/  R2UR UR5, R14 ;  /* 0x000000000e0572ca */ /* 0x000fe400000e0000 */
[----:B------:R-:W-:Y:S02]  /*4320*/  PLOP3.LUT P2, PT, PT, PT, PT, 0x80, 0x8 ;  /* 0x000000000008781c */ /* 0x000fe40003f4f070 */
[----:B------:R-:W-:Y:S02]  /*4330*/  SHF.L.U32 R5, R11, 0x1f, RZ ;  /* 0x0000001f0b057819 */ /* 0x000fe400000006ff */
[----:B------:R-:W-:-:S07]  /*4340*/  R2UR UR6, R16 ;  /* 0x00000000100672ca */ /* 0x000fce00000e0000 */
[----:B------:R-:W-:Y:S02]  /*4350*/  ULEA UR7, UR5, UR62, 0x3 ;  /* 0x0000003e05077291 */ /* 0x000fe4000f8e18ff */
[----:B-1----:R-:W-:-:S04]  /*4360*/  UISETP.GE.AND UP0, UPT, UR4, 0x1, UPT ;  /* 0x000000010400788c */ /* 0x002fc8000bf06270 */
[----:B------:R-:W-:Y:S01]  /*4370*/  IMAD.U32 R4, RZ, RZ, UR7 ;  /* 0x00000007ff047e24 */ /* 0x000fe2000f8e00ff */
[----:B------:R-:W-:Y:S01]  /*4380*/  ULEA UR8, UR5, UR6, 0x5 ;  /* 0x0000000605087291 */ /* 0x000fe2000f8e28ff */
[----:B------:R-:W-:-:S05]  /*4390*/  PLOP3.LUT P0, PT, PT, PT, UP0, 0x80, 0x8 ;  /* 0x000000000008781c */ /* 0x000fca0003f0f008 */
[----:B------:R-:W-:-:S08]  /*43a0*/  @UP0 ULEA UR4, UR9, UR62, 0x3 ;  /* 0x0000003e09040291 */ /* 0x000fd0000f8e18ff */
[----:B------:R-:W-:-:S04]  /*43b0*/  @P0 SHF.L.U32 R3, R8, 0x1f, RZ ;  /* 0x0000001f08030819 */ /* 0x000fc800000006ff */
[----:B------:R1:W2:Y:S01]  /*43c0*/  @P0 SYNCS.PHASECHK.TRANS64.TRYWAIT P2, [UR4], R3 ;  /* 0x00000003ff0005a7 */ /* 0x0002a20008041104 */
[----:B------:R-:W3:Y:S02]  /*43d0*/  SYNCS.PHASECHK.TRANS64.TRYWAIT P0, [UR7+0xc0], R5 ;  /* 0x0000c005ff0075a7 */ /* 0x000ee40008001107 */
[----:B-123--:R-:W-:Y:S05]  /*43e0*/  @!P0 BRA `(.L_x_73) ;  /* 0x00000048009c8947 */ /* 0x00efea0003800000 */
.L_x_157:
[----:B------:R-:W-:Y:S01]  /*43f0*/  UMOV UR64, UR60 ;  /* 0x0000003c00407c82 */ /* 0x000fe20008000000 */
[----:B------:R-:W-:Y:S05]  /*4400*/  BRA.U !UP0, `(.L_x_74) ;  /* 0x0000000508d07547 */ /* 0x000fea000b800000 */
[----:B------:R-:W-:Y:S01]  /*4410*/  R2UR UR4, R15 ;  /* 0x000000000f0472ca */ /* 0x000fe200000e0000 */
[----:B------:R-:W-:Y:S01]  /*4420*/  UPLOP3.LUT UP2, UPT, UPT, UPT, UPT, 0x40, 0x4 ;  /* 0x000000000004789c */ /* 0x000fe20003f4e870 */
[----:B------:R-:W-:Y:S01]  /*4430*/  R2UR UR61, R12 ;  /* 0x000000000c3d72ca */ /* 0x000fe200000e0000 */
[----:B------:R-:W-:-:S10]  /*4440*/  UMOV UR7, UR9 ;  /* 0x0000000900077c82 */ /* 0x000fd40008000000 */
[----:B------:R-:W-:-:S12]  /*4450*/  UIADD3 UR64, UPT, UPT, UR4, UR60, URZ ;  /* 0x0000003c04407290 */ /* 0x000fd8000fffe0ff */
.L_x_77:
[----:B--2---:R-:W-:Y:S01]  /*4460*/  ULEA UR5, UR7, UR62, 0x3 ;  /* 0x0000003e07057291 */ /* 0x004fe2000f8e18ff */
[----:B------:R-:W-:Y:S11]  /*4470*/  @P2 BRA `(.L_x_75) ;  /* 0x00000000000c2947 */ /* 0x000ff60003800000 */
[----:B-1----:R-:W-:Y:S04]  /*4480*/  SHF.L.U32 R5, R8, 0x1f, RZ ;  /* 0x0000001f08057819 */ /* 0x002fe800000006ff */
[----:B------:R-:W1:Y:S02]  /*4490*/  SYNCS.PHASECHK.TRANS64.TRYWAIT P0, [UR5], R5 ;  /* 0x00000005ff0075a7 */ /* 0x000e640008001105 */
[----:B-1----:R-:W-:Y:S05]  /*44a0*/  @!P0 BRA `(.L_x_76) ;  /* 0x0000004800888947 */ /* 0x002fea0003800000 */
.L_x_75:
[----:B------:R-:W-:Y:S01]  /*44b0*/  UISETP.NE.AND UP0, UPT, UR61, 0x1, UPT ;  /* 0x000000013d00788c */ /* 0x000fe2000bf05270 */
[----:B------:R-:W-:Y:S01]  /*44c0*/  PLOP3.LUT P2, PT, PT, PT, PT, 0x80, 0x8 ;  /* 0x000000000008781c */ /* 0x000fe20003f4f070 */
[----:B------:R-:W-:Y:S01]  /*44d0*/  UIADD3 UR9, UPT, UPT, UR7, 0x1, URZ ;  /* 0x0000000107097890 */ /* 0x000fe2000fffe0ff */
[----:B------:R-:W-:Y:S01]  /*44e0*/  MOV.SPILL R6, UR65 ;  /* 0x0000004100067c02 */ /* 0x000fe20009000f00 */
[----:B------:R-:W-:Y:S01]  /*44f0*/  UIADD3 UR63, UPT, UPT, UR5, 0x20, URZ ;  /* 0x00000020053f7890 */ /* 0x000fe2000fffe0ff */
[----:B-1----:R-:W-:Y:S01]  /*4500*/  MOV.SPILL R5, UR64 ;  /* 0x0000004000057c02 */ /* 0x002fe20009000f00 */
[----:B------:R-:W-:Y:S01]  /*4510*/  UISETP.NE.AND UP1, UPT, UR9, 0x4, UPT ;  /* 0x000000040900788c */ /* 0x000fe2000bf25270 */
[----:B------:R-:W-:Y:S01]  /*4520*/  PLOP3.LUT P0, PT, PT, PT, UP0, 0x80, 0x8 ;  /* 0x000000000008781c */ /* 0x000fe20003f0f008 */
[----:B------:R-:W-:Y:S02]  /*4530*/  ULEA UR6, UR7, UR67, 0xa ;  /* 0x0000004307067291 */ /* 0x000fe4000f8e50ff */
[----:B------:R-:W-:Y:S02]  /*4540*/  USEL UR5, URZ, 0x1, UP1 ;  /* 0x00000001ff057887 */ /* 0x000fe40008800000 */
[----:B------:R-:W-:Y:S02]  /*4550*/  USEL UR9, UR9, URZ, UP1 ;  /* 0x000000ff09097287 */ /* 0x000fe40008800000 */
[----:B------:R-:W-:Y:S02]  /*4560*/  ULEA UR4, UR7, UR66, 0xb ;  /* 0x0000004207047291 */ /* 0x000fe4000f8e58ff */
[----:B------:R-:W-:Y:S01]  /*4570*/  @UP0 ULEA UR7, UR9, UR62, 0x3 ;  /* 0x0000003e09070291 */ /* 0x000fe2000f8e18ff */
[----:B------:R-:W-:Y:S01]  /*4580*/  LOP3.LUT R8, R8, UR5, RZ, 0x3c, !PT ;  /* 0x0000000508087c12 */ /* 0x000fe2000f8e3cff */
[----:B------:R-:W-:Y:S02]  /*4590*/  UIADD3 UR20, UPT, UPT, UR6, 0x2, URZ ;  /* 0x0000000206147890 */ /* 0x000fe4000fffe0ff */
[----:B------:R-:W-:Y:S01]  /*45a0*/  UIADD3 UR18, UPT, UPT, UR4, 0x2, URZ ;  /* 0x0000000204127890 */ /* 0x000fe2000fffe0ff */
[----:B------:R-:W-:Y:S01]  /*45b0*/  @P0 SHF.L.U32 R3, R8, 0x1f, RZ ;  /* 0x0000001f08030819 */ /* 0x000fe200000006ff */
[----:B------:R-:W-:Y:S02]  /*45c0*/  UIADD3 UR16, UPT, UPT, UR6, 0x4, URZ ;  /* 0x0000000406107890 */ /* 0x000fe4000fffe0ff */
[----:B------:R-:W-:Y:S01]  /*45d0*/  UIADD3 UR10, UPT, UPT, UR4, 0x4, URZ ;  /* 0x00000004040a7890 */ /* 0x000fe2000fffe0ff */
[----:B------:R2:W3:Y:S01]  /*45e0*/  @P0 SYNCS.PHASECHK.TRANS64.TRYWAIT P2, [UR7], R3 ;  /* 0x00000003ff0005a7 */ /* 0x0004e20008041107 */
[----:B------:R-:W-:Y:S02]  /*45f0*/  UIADD3 UR14, UPT, UPT, UR6, 0x6, URZ ;  /* 0x00000006060e7890 */ /* 0x000fe4000fffe0ff */
        /* <DEDUP_REMOVED lines=21> */
[----:B------:R-:W-:Y:S01]  /*4750*/  UIADD3 UR61, UPT, UPT, UR61, -0x1, URZ ;  /* 0xffffffff3d3d7890 */ /* 0x000fe2000fffe0ff */
[----:B------:R-:W-:Y:S01]  /*4760*/  UMOV UR7, 0x40004040 ;  /* 0x4000404000077882 */ /* 0x000fe20000000000 */
[----:B------:R-:W-:Y:S01]  /*4770*/  UMOV UR64, 0x0 ;  /* 0x0000000000407882 */ /* 0x000fe20000000000 */
[----:B------:R-:W-:Y:S01]  /*4780*/  UMOV UR65, 0x8100910 ;  /* 0x0810091000417882 */ /* 0x000fe20000000000 */
[----:B------:R-:W-:Y:S01]  /*4790*/  UMOV UR5, 0x40004040 ;  /* 0x4000404000057882 */ /* 0x000fe20000000000 */
[----:B------:R-:W-:Y:S01]  /*47a0*/  UMOV UR21, 0x40004040 ;  /* 0x4000404000157882 */ /* 0x000fe20000000000 */
[----:B------:R1:W-:Y:S01]  /*47b0*/  UTCHMMA.2CTA gdesc[UR4], gdesc[UR6], tmem[UR8], tmem[UR64], idesc[UR65], UP2 ;  /* 0x00ff4006040075ea */ /* 0x0003e20009200008 */
[----:B------:R-:W-:Y:S01]  /*47c0*/  UPLOP3.LUT UP2, UPT, UPT, UPT, UPT, 0x80, 0x8 ;  /* 0x000000000008789c */ /* 0x000fe20003f4f070 */
[----:B------:R-:W-:Y:S01]  /*47d0*/  UMOV UR19, 0x40004040 ;  /* 0x4000404000137882 */ /* 0x000fe20000000000 */
[----:B------:R-:W-:Y:S01]  /*47e0*/  UMOV UR17, 0x40004040 ;  /* 0x4000404000117882 */ /* 0x000fe20000000000 */
[----:B------:R4:W-:Y:S01]  /*47f0*/  UTCHMMA.2CTA gdesc[UR18], gdesc[UR20], tmem[UR8], tmem[UR64], idesc[UR65], UPT ;  /* 0x00ff4014120075ea */ /* 0x0009e2000ba00008 */
        /* <DEDUP_REMOVED lines=19> */
[----:B-1----:R-:W-:Y:S01]  /*4930*/  UMOV UR7, 0x8100910 ;  /* 0x0810091000077882 */ /* 0x002fe20000000000 */
[----:B------:R-:W-:Y:S01]  /*4940*/  UMOV UR35, 0x40004040 ;  /* 0x4000404000237882 */ /* 0x000fe20000000000 */
[----:B------:R-:W-:Y:S01]  /*4950*/  UMOV UR33, 0x40004040 ;  /* 0x4000404000217882 */ /* 0x000fe20000000000 */
[----:B------:R-:W-:Y:S01]  /*4960*/  UMOV UR27, 0x40004040 ;  /* 0x40004040001b7882 */ /* 0x000fe20000000000 */
[----:B------:R-:W-:Y:S01]  /*4970*/  UMOV UR25, 0x40004040 ;  /* 0x4000404000197882 */ /* 0x000fe20000000000 */
[----:B----4-:R-:W-:Y:S02]  /*4980*/  UIADD3 UR20, UPT, UPT, UR4, 0x602, URZ ;  /* 0x0000060204147890 */ /* 0x010fe4000fffe0ff */
[----:B------:R-:W-:Y:S02]  /*4990*/  UIADD3 UR18, UPT, UPT, UR6, 0x304, URZ ;  /* 0x0000030406127890 */ /* 0x000fe4000fffe0ff */
[----:B--2---:R-:W-:Y:S02]  /*49a0*/  UIADD3 UR16, UPT, UPT, UR4, 0x604, URZ ;  /* 0x0000060404107890 */ /* 0x004fe4000fffe0ff */
[----:B------:R-:W-:Y:S01]  /*49b0*/  UIADD3 UR10, UPT, UPT, UR6, 0x306, URZ ;  /* 0x00000306060a7890 */ /* 0x000fe2000fffe0ff */
[----:B------:R-:W-:Y:S01]  /*49c0*/  R2UR.FILL UR65, R6 ;  /* 0x00000000064172ca */ /* 0x000fe200004e0000 */
[----:B------:R-:W-:Y:S01]  /*49d0*/  UMOV UR14, 0x0 ;  /* 0x00000000000e7882 */ /* 0x000fe20000000000 */
[----:B------:R-:W-:Y:S01]  /*49e0*/  UMOV UR15, 0x8100910 ;  /* 0x08100910000f7882 */ /* 0x000fe20000000000 */
[----:B------:R-:W-:Y:S01]  /*49f0*/  UMOV UR12, 0x0 ;  /* 0x00000000000c7882 */ /* 0x000fe20000000000 */
[----:B------:R-:W-:Y:S01]  /*4a00*/  UTCHMMA.2CTA gdesc[UR28], gdesc[UR30], tmem[UR8], tmem[UR14], idesc[UR15], UPT ;  /* 0x00ff0e1e1c0075ea */ /* 0x000fe2000ba00008 */
[----:B------:R-:W-:Y:S01]  /*4a10*/  UTCHMMA.2CTA gdesc[UR56], gdesc[UR58], tmem[UR8], tmem[UR14], idesc[UR15], UPT ;  /* 0x00ff0e3a380075ea */ /* 0x000fe2000ba00008 */
[----:B------:R-:W-:Y:S01]  /*4a20*/  UMOV UR13, 0x8100910 ;  /* 0x08100910000d7882 */ /* 0x000fe20000000000 */
[----:B------:R-:W-:Y:S01]  /*4a30*/  UTCHMMA.2CTA gdesc[UR52], gdesc[UR54], tmem[UR8], tmem[UR14], idesc[UR15], UPT ;  /* 0x00ff0e36340075ea */ /* 0x000fe2000ba00008 */
[----:B------:R-:W-:Y:S01]  /*4a40*/  UIADD3 UR4, UPT, UPT, UR4, 0x606, URZ ;  /* 0x0000060604047890 */ /* 0x000fe2000fffe0ff */
[----:B------:R-:W-:Y:S01]  /*4a50*/  UTCHMMA.2CTA gdesc[UR48], gdesc[UR50], tmem[UR8], tmem[UR12], idesc[UR13], UPT ;  /* 0x00ff0c32300075ea */ /* 0x000fe2000ba00008 */
[----:B------:R-:W-:Y:S01]  /*4a60*/  UTCHMMA.2CTA gdesc[UR44], gdesc[UR46], tmem[UR8], tmem[UR12], idesc[UR13], UPT ;  /* 0x00ff0c2e2c0075ea */ /* 0x000fe2000ba00008 */
[----:B------:R-:W-:Y:S01]  /*4a70*/  UMOV UR6, 0x0 ;  /* 0x0000000000067882 */ /* 0x000fe20000000000 */
[----:B------:R-:W-:Y:S01]  /*4a80*/  UTCHMMA.2CTA gdesc[UR40], gdesc[UR42], tmem[UR8], tmem[UR12], idesc[UR13], UPT ;  /* 0x00ff0c2a280075ea */ /* 0x000fe2000ba00008 */
[----:B------:R1:W-:Y:S01]  /*4a90*/  UTCHMMA.2CTA gdesc[UR36], gdesc[UR38], tmem[UR8], tmem[UR6], idesc[UR7], UPT ;  /* 0x00ff0626240075ea */ /* 0x0003e2000ba00008 */
[----:B------:R2:W-:Y:S01]  /*4aa0*/  UTCHMMA.2CTA gdesc[UR32], gdesc[UR34], tmem[UR8], tmem[UR76], idesc[UR77], UPT ;  /* 0x00ff4c22200075ea */ /* 0x0005e2000ba00008 */
[----:B------:R-:W-:Y:S01]  /*4ab0*/  UMOV UR23, 0x40004040 ;  /* 0x4000404000177882 */ /* 0x000fe20000000000 */
[----:B------:R2:W-:Y:S01]  /*4ac0*/  UTCHMMA.2CTA gdesc[UR24], gdesc[UR26], tmem[UR8], tmem[UR74], idesc[UR75], UPT ;  /* 0x00ff4a1a180075ea */ /* 0x0005e2000ba00008 */
[----:B------:R-:W-:Y:S01]  /*4ad0*/  R2UR.FILL UR64, R5 ;  /* 0x00000000054072ca */ /* 0x000fe200004e0000 */
[----:B------:R2:W-:Y:S01]  /*4ae0*/  UTCHMMA.2CTA gdesc[UR20], gdesc[UR22], tmem[UR8], tmem[UR72], idesc[UR73], UPT ;  /* 0x00ff4816140075ea */ /* 0x0005e2000ba00008 */
[----:B------:R2:W-:Y:S01]  /*4af0*/  UTCHMMA.2CTA gdesc[UR16], gdesc[UR18], tmem[UR8], tmem[UR70], idesc[UR71], UPT ;  /* 0x00ff4612100075ea */ /* 0x0005e2000ba00008 */
[----:B------:R2:W-:Y:S01]  /*4b00*/  UTCHMMA.2CTA gdesc[UR4], gdesc[UR10], tmem[UR8], tmem[UR68], idesc[UR69], UPT ;  /* 0x00ff440a040075ea */ /* 0x0005e2000ba00008 */
[----:B------:R2:W-:Y:S09]  /*4b10*/  UTCBAR.2CTA.MULTICAST [UR63], URZ, UR65 ;  /* 0x000000ff3f0073e9 */ /* 0x0005f20008200841 */
[----:B------:R-:W-:Y:S01]  /*4b20*/  UISETP.NE.AND UP0, UPT, UR60, UR64, UPT ;  /* 0x000000403c00728c */ /* 0x000fe2000bf05270 */
[----:B-1----:R-:W-:Y:S08]  /*4b30*/  UMOV UR7, UR9 ;  /* 0x0000000900077c82 */ /* 0x002ff00008000000 */
[----:B---3--:R-:W-:Y:S05]  /*4b40*/  BRA.U UP0, `(.L_x_77) ;  /* 0xfffffff900447547 */ /* 0x008fea000b83ffff */
.L_x_74:
[----:B--2---:R-:W-:Y:S01]  /*4b50*/  R2UR UR4, R4 ;  /* 0x00000000040472ca */ /* 0x004fe200000e0000 */
[----:B------:R-:W-:Y:S01]  /*4b60*/  UMOV UR60, UR64 ;  /* 0x00000040003c7c82 */ /* 0x000fe20008000000 */
[----:B------:R-:W-:-:S11]  /*4b70*/  R2UR UR5, R13 ;  /* 0x000000000d0572ca */ /* 0x000fd600000e0000 */
[----:B------:R-:W-:-:S09]  /*4b80*/  UIADD3 UR4, UPT, UPT, UR4, 0xa0, URZ ;  /* 0x000000a004047890 */ /* 0x000fd2000fffe0ff */
[----:B------:R2:W-:Y:S01]  /*4b90*/  UTCBAR.2CTA.MULTICAST [UR4], URZ, UR5 ;  /* 0x000000ff040073e9 */ /* 0x0005e20008200805 */
[----:B------:R-:W-:Y:S02]  /*4ba0*/  NOP ;  /* 0x0000000000007918 */ /* 0x000fe40000000000 */
.L_x_72:
[----:B--2---:R-:W-:Y:S02]  /*4bb0*/  R2UR UR4, R14 ;  /* 0x000000000e0472ca */ /* 0x004fe400000e0000 */
[----:B------:R-:W-:-:S04]  /*4bc0*/  ISETP.NE.AND P0, PT, R10, 0x2, PT ;  /* 0x000000020a00780c */ /* 0x000fc80003f05270 */
[----:B-1----:R-:W-:Y:S02]  /*4bd0*/  SEL R3, RZ, 0x1, P0 ;  /* 0x00000001ff037807 */ /* 0x002fe40000000000 */
[----:B------:R-:W-:Y:S02]  /*4be0*/  SEL R10, R10, RZ, P0 ;  /* 0x000000ff0a0a7207 */ /* 0x000fe40000000000 */
[----:B------:R-:W-:-:S03]  /*4bf0*/  LOP3.LUT R9, R9, R3, RZ, 0x3c, !PT ;  /* 0x0000000309097212 */ /* 0x000fc600078e3cff */
[----:B------:R-:W-:-:S04]  /*4c00*/  UIADD3 UR4, UPT, UPT, UR4, 0x1, URZ ;  /* 0x0000000104047890 */ /* 0x000fc8000fffe0ff */
[----:B------:R-:W-:-:S04]  /*4c10*/  UISETP.NE.AND UP0, UPT, UR4, 0x4, UPT ;  /* 0x000000040400788c */ /* 0x000fc8000bf05270 */
[----:B------:R-:W-:Y:S02]  /*4c20*/  USEL UR5, URZ, 0x1, UP0 ;  /* 0x00000001ff057887 */ /* 0x000fe40008000000 */
[----:B------:R-:W-:-:S04]  /*4c30*/  USEL UR4, UR4, URZ, UP0 ;  /* 0x000000ff04047287 */ /* 0x000fc80008000000 */
[----:B------:R-:W-:Y:S02]  /*4c40*/  LOP3.LUT R11, R11, UR5, RZ, 0x3c, !PT ;  /* 0x000000050b0b7c12 */ /* 0x000fe4000f8e3cff */
[----:B------:R-:W-:Y:S01]  /*4c50*/  IMAD.U32 R14, RZ, RZ, UR4 ;  /* 0x00000004ff0e7e24 */ /* 0x000fe2000f8e00ff */
[----:B------:R-:W-:Y:S06]  /*4c60*/  @P1 BRA `(.L_x_78) ;  /* 0xfffffff4005c1947 */ /* 0x000fec000383ffff */
[----:B------:R-:W1:Y:S01]  /*4c70*/  S2UR UR8, SR_CgaCtaId ;  /* 0x00000000000879c3 */ /* 0x000e620000008800 */
[----:B------:R-:W-:Y:S02]  /*4c80*/  ELECT P0, URZ, PT ;  /* 0x0000000000ff782f */ /* 0x000fe40003800000 */
[----:B------:R-:W-:Y:S01]  /*4c90*/  R2UR UR5, R2 ;  /* 0x00000000020572ca */ /* 0x000fe200000e0000 */
[----:B------:R-:W-:Y:S01]  /*4ca0*/  UMOV UR4, 0x40 ;  /* 0x0000004000047882 */ /* 0x000fe20000000000 */
[----:B------:R-:W-:-:S03]  /*4cb0*/  IMAD.MOV.U32 R2, RZ, RZ, 0x1 ;  /* 0x00000001ff027424 */ /* 0x000fc600078e00ff */
[----:B------:R-:W-:Y:S08]  /*4cc0*/  UVIRTCOUNT.DEALLOC.SMPOOL 0x80 ;  /* 0x000000800000784c */ /* 0x000ff00000000000 */
[----:B------:R-:W-:Y:S02]  /*4cd0*/  UISETP.NE.AND UP1, UPT, UR5, URZ, UPT ;  /* 0x000000ff0500728c */ /* 0x000fe4000bf25270 */
[----:B-1----:R-:W-:-:S09]  /*4ce0*/  ULEA UR8, UR8, UR4, 0x18 ;  /* 0x0000000408087291 */ /* 0x002fd2000f8ec0ff */
[----:B------:R1:W-:Y:S01]  /*4cf0*/  @P0 STS.U8 [UR8+0x1c], R2 ;  /* 0x00001c02ff000988 */ /* 0x0003e20008000008 */
[----:B------:R-:W-:Y:S05]  /*4d00*/  BRA.U UP1, `(.L_x_79) ;  /* 0x0000000101a87547 */ /* 0x000fea000b800000 */
[----:B------:R-:W-:Y:S01]  /*4d10*/  R2UR UR4, R14 ;  /* 0x000000000e0472ca */ /* 0x000fe200000e0000 */
[----:B------:R-:W-:Y:S01]  /*4d20*/  UIADD3 UR7, UPT, UPT, UR62, 0xc0, URZ ;  /* 0x000000c03e077890 */ /* 0x000fe2000fffe0ff */
[----:B------:R-:W-:-:S11]  /*4d30*/  SHF.L.U32 R3, R11, 0x1f, RZ ;  /* 0x0000001f0b037819 */ /* 0x000fd600000006ff */
[----:B------:R-:W-:-:S09]  /*4d40*/  ULEA UR4, UR4, UR7, 0x3 ;  /* 0x0000000704047291 */ /* 0x000fd2000f8e18ff */
[----:B------:R-:W2:Y:S02]  /*4d50*/  SYNCS.PHASECHK.TRANS64.TRYWAIT P0, [UR4], R3 ;  /* 0x00000003ff0075a7 */ /* 0x000ea40008001104 */
[----:B--2---:R-:W-:Y:S05]  /*4d60*/  @!P0 BRA `(.L_x_80) ;  /* 0x0000004000708947 */ /* 0x004fea0003800000 */
.L_x_160:
[----:B------:R-:W-:-:S13]  /*4d70*/  R2UR UR4, R14 ;  /* 0x000000000e0472ca */ /* 0x000fda00000e0000 */
        /* <DEDUP_REMOVED lines=9> */
.L_x_162:
        /* <DEDUP_REMOVED lines=9> */
.L_x_164:
[----:B------:R-:W-:-:S04]  /*4ea0*/  UIADD3 UR4, UPT, UPT, UR4, 0x1, URZ ;  /* 0x0000000104047890 */ /* 0x000fc8000fffe0ff */
[----:B------:R-:W-:-:S04]  /*4eb0*/  UISETP.NE.AND UP0, UPT, UR4, 0x4, UPT ;  /* 0x000000040400788c */ /* 0x000fc8000bf05270 */
[----:B------:R-:W-:Y:S02]  /*4ec0*/  USEL UR5, URZ, 0x1, UP0 ;  /* 0x00000001ff057887 */ /* 0x000fe40008000000 */
[----:B------:R-:W-:-:S04]  /*4ed0*/  USEL UR4, UR4, URZ, UP0 ;  /* 0x000000ff04047287 */ /* 0x000fc80008000000 */
[----:B------:R-:W-:Y:S01]  /*4ee0*/  ULEA UR4, UR4, UR7, 0x3 ;  /* 0x0000000704047291 */ /* 0x000fe2000f8e18ff */
[----:B------:R-:W-:-:S04]  /*4ef0*/  LOP3.LUT R3, R3, UR5, RZ, 0x3c, !PT ;  /* 0x0000000503037c12 */ /* 0x000fc8000f8e3cff */
[----:B------:R-:W-:Y:S01]  /*4f00*/  SHF.L.U32 R3, R3, 0x1f, RZ ;  /* 0x0000001f03037819 */ /* 0x000fe200000006ff */
[----:B-1----:R-:W-:-:S04]  /*4f10*/  IMAD.U32 R2, RZ, RZ, UR4 ;  /* 0x00000004ff027e24 */ /* 0x002fc8000f8e00ff */
[----:B------:R1:W2:Y:S03]  /*4f20*/  SYNCS.PHASECHK.TRANS64.TRYWAIT P0, [R2+URZ], R3 ;  /* 0x00000003020075a7 */ /* 0x0002a600080011ff */
[----:B--2---:R-:W-:Y:S05]  /*4f30*/  @!P0 NANOSLEEP.SYNCS 0x989680 ;  /* 0x009896800000895d */ /* 0x004fea0003900000 */
[----:B------:R-:W2:Y:S02]  /*4f40*/  @!P0 SYNCS.PHASECHK.TRANS64 P0, [R2+URZ], R3 ;  /* 0x00000003020085a7 */ /* 0x000ea400080010ff */
[----:B--2---:R-:W-:Y:S05]  /*4f50*/  @P0 BRA `(.L_x_83) ;  /* 0x0000000000240947 */ /* 0x004fea0003800000 */
.L_x_84:
[----:B--2---:R2:W3:Y:S02]  /*4f60*/  SYNCS.PHASECHK.TRANS64.TRYWAIT P0, [R2+URZ], R3 ;  /* 0x00000003020075a7 */ /* 0x0044e400080011ff */
[----:B---3--:R-:W-:Y:S05]  /*4f70*/  @!P0 NANOSLEEP.SYNCS 0x989680 ;  /* 0x009896800000895d */ /* 0x008fea0003900000 */
[----:B------:R-:W3:Y:S02]  /*4f80*/  @!P0 SYNCS.PHASECHK.TRANS64 P0, [R2+URZ], R3 ;  /* 0x00000003020085a7 */ /* 0x000ee400080010ff */
[----:B---3--:R-:W-:Y:S05]  /*4f90*/  @!P0 BRA `(.L_x_84) ;  /* 0xfffffffc00f08947 */ /* 0x008fea000383ffff */
[----:B------:R-:W-:Y:S05]  /*4fa0*/  BRA `(.L_x_83) ;  /* 0x0000000000107947 */ /* 0x000fea0003800000 */
.L_x_79:
[----:B------:R-:W-:Y:S01]  /*4fb0*/  R2UR UR5, R0 ;  /* 0x00000000000572ca */ /* 0x000fe200000e0000 */
[----:B------:R-:W-:-:S12]  /*4fc0*/  UIADD3 UR4, UPT, UPT, UR62, 0x100, URZ ;  /* 0x000001003e047890 */ /* 0x000fd8000fffe0ff */
[----:B------:R-:W-:-:S09]  /*4fd0*/  UPRMT UR4, UR5, 0x654, UR4 ;  /* 0x0000065405047896 */ /* 0x000fd20008000004 */
[----:B------:R-:W-:Y:S03]  /*4fe0*/  SYNCS.ARRIVE.TRANS64.RED.A1T0 RZ, [UR4], RZ ;  /* 0x000000ffffff79a7 */ /* 0x000fe60008100404 */
.L_x_83:
[----:B-12---:R-:W-:Y:S01]  /*4ff0*/  SHF.L.U32 R3, RZ, 0x1f, RZ ;  /* 0x0000001fff037819 */ /* 0x006fe200000006ff */
[----:B------:R-:W-:Y:S01]  /*5000*/  UIADD3 UR4, UPT, UPT, UR62, 0x100, URZ ;  /* 0x000001003e047890 */ /* 0x000fe2000fffe0ff */
[----:B------:R-:W-:Y:S02]  /*5010*/  PLOP3.LUT P0, PT, PT, PT, UP1, 0x80, 0x8 ;  /* 0x000000000008781c */ /* 0x000fe40003f0f018 */
[----:B------:R-:W1:Y:S02]  /*5020*/  SYNCS.PHASECHK.TRANS64.TRYWAIT P1, [UR62+0x100], R3 ;  /* 0x00010003ff0075a7 */ /* 0x000e64000802113e */
[----:B-1----:R-:W-:Y:S09]  /*5030*/  @!P1 BRA `(.L_x_85) ;  /* 0x0000004000049947 */ /* 0x002ff20003800000 */
.L_x_166:
[----:B------:R-:W-:Y:S02]  /*5040*/  R2UR UR6, R0 ;  /* 0x00000000000672ca */ /* 0x000fe400000e0000 */
[----:B------:R-:W-:-:S11]  /*5050*/  R2UR UR5, R16 ;  /* 0x00000000100572ca */ /* 0x000fd600000e0000 */
[----:B------:R-:W-:-:S03]  /*5060*/  @!UP1 UPRMT UR4, UR6, 0x654, UR4 ;  /* 0x0000065406049896 */ /* 0x000fc60008000004 */
[----:B------:R-:W-:-:S06]  /*5070*/  UMOV UR6, 0x1 ;  /* 0x0000000100067882 */ /* 0x000fcc0000000000 */
[----:B------:R-:W-:Y:S01]  /*5080*/  @!P0 SYNCS.ARRIVE.TRANS64.RED.A1T0 RZ, [UR4], RZ ;  /* 0x000000ffffff89a7 */ /* 0x000fe20008100404 */
[----:B------:R-:W-:Y:S01]  /*5090*/  NOP ;  /* 0x0000000000007918 */ /* 0x000fe20000000000 */
[----:B------:R-:W2:Y:S01]  /*50a0*/  LDS R0, [UR8+0x14] ;  /* 0x00001408ff007984 */ /* 0x000ea20008000800 */
[----:B------:R-:W-:-:S03]  /*50b0*/  ULOP3.LUT UR4, UR5, 0xffff, URZ, 0xc0, !UPT ;  /* 0x0000ffff05047892 */ /* 0x000fc6000f8ec0ff */
[----:B------:R-:W-:Y:S01]  /*50c0*/  UMOV UR5, 0xffff ;  /* 0x0000ffff00057882 */ /* 0x000fe20000000000 */
[----:B------:R-:W-:-:S04]  /*50d0*/  USHF.R.U32.HI UR4, URZ, 0x5, UR4 ;  /* 0x00000005ff047899 */ /* 0x000fc80008011604 */
[----:B------:R-:W-:Y:S02]  /*50e0*/  USHF.L.U32 UR5, UR5, UR4, URZ ;  /* 0x0000000405057299 */ /* 0x000fe400080006ff */
[----:B------:R-:W-:-:S04]  /*50f0*/  USHF.L.U32 UR4, UR6, UR4, URZ ;  /* 0x0000000406047299 */ /* 0x000fc800080006ff */
[----:B--2---:R-:W-:-:S04]  /*5100*/  LOP3.LUT R0, R0, UR5, RZ, 0xc0, !PT ;  /* 0x0000000500007c12 */ /* 0x004fc8000f8ec0ff */
[----:B------:R-:W-:-:S13]  /*5110*/  ISETP.NE.AND P0, PT, R0, UR5, PT ;  /* 0x0000000500007c0c */ /* 0x000fda000bf05270 */
[----:B------:R-:W-:Y:S05]  /*5120*/  @P0 BRA `(.L_x_86) ;  /* 0x0000000000580947 */ /* 0x000fea0003800000 */
[----:B------:R-:W2:Y:S02]  /*5130*/  LDS R0, [UR8+0x18] ;  /* 0x00001808ff007984 */ /* 0x000ea40008000800 */
[----:B--2---:R-:W-:-:S04]  /*5140*/  LOP3.LUT R0, R0, UR4, RZ, 0xc0, !PT ;  /* 0x0000000400007c12 */ /* 0x004fc8000f8ec0ff */
[----:B------:R-:W-:-:S13]  /*5150*/  ISETP.NE.AND P0, PT, R0, UR4, PT ;  /* 0x0000000400007c0c */ /* 0x000fda000bf05270 */
[----:B------:R-:W-:Y:S05]  /*5160*/  @P0 BRA `(.L_x_87) ;  /* 0x00000000003c0947 */ /* 0x000fea0003800000 */
[----:B-1----:R-:W1:Y:S01]  /*5170*/  S2R R2, SR_LANEID ;  /* 0x0000000000027919 */ /* 0x002e620000000000 */
[----:B------:R-:W-:-:S06]  /*5180*/  ULOP3.LUT UR5, URZ, UR5, URZ, 0x33, !UPT ;  /* 0x00000005ff057292 */ /* 0x000fcc000f8e33ff */
[----:B------:R-:W-:-:S04]  /*5190*/  IMAD.U32 R0, RZ, RZ, UR5 ;  /* 0x00000005ff007e24 */ /* 0x000fc8000f8e00ff */
[----:B------:R2:W3:Y:S02]  /*51a0*/  REDUX UR7, R0 ;  /* 0x00000000000773c4 */ /* 0x0004e40000000000 */
[----:B------:R4:W-:Y:S01]  /*51b0*/  UTCATOMSWS.AND URZ, UR5 ;  /* 0x0000000500ff79e3 */ /* 0x0009e20008000000 */
[----:B--2---:R-:W-:Y:S01]  /*51c0*/  LOP3.LUT R0, RZ, UR4, RZ, 0x33, !PT ;  /* 0x00000004ff007c12 */ /* 0x004fe2000f8e33ff */
[----:B------:R-:W-:Y:S02]  /*51d0*/  VOTEU.ANY UR4, UPT, PT ;  /* 0x0000000000047886 */ /* 0x000fe400038e0100 */
[----:B------:R-:W-:Y:S02]  /*51e0*/  UFLO.U32 UR4, UR4 ;  /* 0x00000004000472bd */ /* 0x000fe400080e0000 */
[----:B------:R-:W2:Y:S04]  /*51f0*/  REDUX UR6, R0 ;  /* 0x00000000000673c4 */ /* 0x000ea80000000000 */
[----:B-1----:R-:W-:-:S02]  /*5200*/  ISETP.EQ.U32.AND P0, PT, R2, UR4, PT ;  /* 0x0000000402007c0c */ /* 0x002fc4000bf02070 */
[----:B---3--:R-:W-:-:S11]  /*5210*/  MOV R2, UR7 ;  /* 0x0000000700027c02 */ /* 0x008fd60008000f00 */
[----:B------:R4:W-:Y:S01]  /*5220*/  @P0 ATOMS.AND RZ, [UR8+0x14], R2 ;  /* 0x00001402ffff098c */ /* 0x0009e2000a800008 */
[----:B--2---:R-:W-:-:S05]  /*5230*/  IMAD.U32 R0, RZ, RZ, UR6 ;  /* 0x00000006ff007e24 */ /* 0x004fca000f8e00ff */
[----:B------:R4:W-:Y:S01]  /*5240*/  @P0 ATOMS.AND RZ, [UR8+0x18], R0 ;  /* 0x00001800ffff098c */ /* 0x0009e2000a800008 */
[----:B------:R-:W-:Y:S05]  /*5250*/  BRA `(.L_x_88) ;  /* 0x0000000000147947 */ /* 0x000fea0003800000 */
.L_x_87:
[----:B-1----:R-:W-:Y:S02]  /*5260*/  MOV R2, 0x5280 ;  /* 0x0000528000027802 */ /* 0x002fe40000000f00 */
[----:B-----5:R-:W-:Y:S05]  /*5270*/  CALL.REL.NOINC `($__internal_0_$__cuda_sm10x_tcgen05_guardrail_trap_col_being_dealloced_not_returned_by_alloc) ;  /* 0x0000004000687944 */ /* 0x020fea0003c00000 */
[----:B------:R-:W-:Y:S05]  /*5280*/  BRA `(.L_x_88) ;  /* 0x0000000000087947 */ /* 0x000fea0003800000 */
.L_x_86:
[----:B-1----:R-:W-:Y:S02]  /*5290*/  MOV R2, 0x52b0 ;  /* 0x000052b000027802 */ /* 0x002fe40000000f00 */
[----:B-----5:R-:W-:Y:S05]  /*52a0*/  CALL.REL.NOINC `($__internal_2_$__cuda_sm10x_tcgen05_guardrail_trap_unallocated_columns_being_dealloced) ;  /* 0x0000004000747944 */ /* 0x020fea0003c00000 */
.L_x_88:
[----:B------:R-:W-:Y:S01]  /*52b0*/  NOP ;  /* 0x0000000000007918 */ /* 0x000fe20000000000 */
[----:B----4-:R-:W-:Y:S05]  /*52c0*/  EXIT ;  /* 0x000000000000794d */ /* 0x010fea0003800000 */
.L_x_59:
[----:B------:R-:W-:-:S09]  /*52d0*/  UISETP.NE.OR UP0, UPT, UR24, 0x3, !UP3 ;  /* 0x000000031800788c */ /* 0x000fd2000df05670 */
[----:B------:R-:W-:Y:S05]  /*52e0*/  BRA.U UP0, `(.L_x_89) ;  /* 0x0000001100387547 */ /* 0x000fea000b800000 */
[----:B------:R-:W1:Y:S01]  /*52f0*/  LDCU UR36, c[0x0][0x370] ;  /* 0x00006e00ff2477ac */ /* 0x000e620008000800 */
[----:B------:R-:W-:Y:S01]  /*5300*/  R2UR UR6, R59 ;  /* 0x000000003b0672ca */ /* 0x000fe200000e0000 */
[----:B------:R-:W2:Y:S01]  /*5310*/  LDC.64 R16, c[0x0][0x348] ;  /* 0x0000d200ff107b82 */ /* 0x000ea20000000a00 */
[----:B------:R-:W-:Y:S01]  /*5320*/  HFMA2 R13, -RZ, RZ, 0, 0 ;  /* 0x00000000ff0d7431 */ /* 0x000fe200000001ff */
[----:B------:R-:W1:Y:S01]  /*5330*/  LDCU.128 UR32, c[0x0][0xb10] ;  /* 0x00016200ff2077ac */ /* 0x000e620008000c00 */
[----:B------:R-:W-:Y:S01]  /*5340*/  IMAD.MOV.U32 R15, RZ, RZ, 0x1 ;  /* 0x00000001ff0f7424 */ /* 0x000fe200078e00ff */
[----:B------:R-:W-:Y:S01]  /*5350*/  MOV R7, 0x2000 ;  /* 0x0000200000077802 */ /* 0x000fe20000000f00 */
[----:B------:R-:W-:Y:S01]  /*5360*/  IMAD.MOV.U32 R14, RZ, RZ, RZ ;  /* 0x000000ffff0e7224 */ /* 0x000fe200078e00ff */
[----:B------:R-:W3:Y:S02]  /*5370*/  LDCU UR31, c[0x0][0x374] ;  /* 0x00006e80ff1f77ac */ /* 0x000ee40008000800 */
[----:B------:R-:W4:Y:S01]  /*5380*/  LDC.64 R2, c[0x0][0x888] ;  /* 0x00022200ff027b82 */ /* 0x000f220000000a00 */
[----:B------:R-:W3:Y:S01]  /*5390*/  LDCU UR15, c[0x0][0xb0c] ;  /* 0x00016180ff0f77ac */ /* 0x000ee20008000800 */
[----:B------:R-:W3:Y:S06]  /*53a0*/  LDCU UR40, c[0x0][0xb20] ;  /* 0x00016400ff2877ac */ /* 0x000eec0008000800 */
[----:B------:R-:W2:Y:S01]  /*53b0*/  LDC.64 R4, c[0x0][0x890] ;  /* 0x00022400ff047b82 */ /* 0x000ea20000000a00 */
[----:B------:R-:W3:Y:S01]  /*53c0*/  LDCU UR4, c[0x0][0xb30] ;  /* 0x00016600ff0477ac */ /* 0x000ee20008000800 */
[----:B------:R-:W-:Y:S01]  /*53d0*/  UMOV UR29, 0x400 ;  /* 0x00000400001d7882 */ /* 0x000fe20000000000 */
[----:B------:R-:W-:-:S02]  /*53e0*/  UPLOP3.LUT UP3, UPT, UPT, UPT, UPT, 0x40, 0x4 ;  /* 0x000000000004789c */ /* 0x000fc40003f6e870 */
[----:B------:R-:W-:Y:S02]  /*53f0*/  ULEA UR29, UR6, UR29, 0x18 ;  /* 0x0000001d061d7291 */ /* 0x000fe4000f8ec0ff */
[----:B-1----:R-:W-:Y:S02]  /*5400*/  UIMAD.WIDE.U32 UR6, UR36, UR32, URZ ;  /* 0x00000020240672a5 */ /* 0x002fe4000f8e00ff */
[----:B---3--:R-:W-:Y:S02]  /*5410*/  UIMAD.WIDE.U32 UR8, UR31, UR35, URZ ;  /* 0x000000231f0872a5 */ /* 0x008fe4000f8e00ff */
[----:B------:R-:W-:Y:S02]  /*5420*/  UISETP.GE.AND UP0, UPT, UR39, 0x1, UPT ;  /* 0x000000012700788c */ /* 0x000fe4000bf06270 */
[----:B------:R-:W-:Y:S01]  /*5430*/  UISETP.NE.AND UP4, UPT, UR39, 0x1, UPT ;  /* 0x000000012700788c */ /* 0x000fe2000bf85270 */
[----:B------:R-:W-:Y:S02]  /*5440*/  UMOV UR6, UR7 ;  /* 0x0000000700067c82 */ /* 0x000fe40008000000 */
[----:B------:R-:W-:Y:S01]  /*5450*/  UMOV UR37, UR9 ;  /* 0x0000000900257c82 */ /* 0x000fe20008000000 */
[----:B------:R-:W1:Y:S01]  /*5460*/  LDCU.64 UR22, c[0x0][0xb28] ;  /* 0x00016500ff1677ac */ /* 0x000e620008000a00 */
[----:B------:R-:W-:-:S02]  /*5470*/  UISETP.NE.AND UP6, UPT, UR15, 0x1, UPT ;  /* 0x000000010f00788c */ /* 0x000fc4000bfc5270 */
[----:B------:R-:W-:Y:S02]  /*5480*/  UISETP.NE.AND UP5, UPT, UR34, 0x1, UPT ;  /* 0x000000012200788c */ /* 0x000fe4000bfa5270 */
[----:B------:R-:W-:Y:S02]  /*5490*/  USHF.R.U32.HI UR38, URZ, UR33, UR6 ;  /* 0x00000021ff267299 */ /* 0x000fe40008011606 */
[----:B------:R-:W-:Y:S02]  /*54a0*/  USHF.R.U32.HI UR37, URZ, UR40, UR37 ;  /* 0x00000028ff257299 */ /* 0x000fe40008011625 */
[----:B------:R-:W-:Y:S01]  /*54b0*/  UISETP.NE.AND UP2, UPT, UR4, 0x1, UPT ;  /* 0x000000010400788c */ /* 0x000fe2000bf45270 */
[----:B------:R-:W-:-:S10]  /*54c0*/  UMOV UR12, URZ ;  /* 0x000000ff000c7c82 */ /* 0x000fd40008000000 */
.L_x_98:
[C---:B------:R-:W-:Y:S02]  /*54d0*/  LEA R12, R14.reuse, UR29, 0x3 ;  /* 0x0000001d0e0c7c11 */ /* 0x040fe4000f8e18ff */
[----:B------:R-:W-:Y:S02]  /*54e0*/  SHF.L.U32 R0, R13, 0x1f, RZ ;  /* 0x0000001f0d007819 */ /* 0x000fe400000006ff */
[----:B------:R-:W-:Y:S02]  /*54f0*/  LEA R8, R14, UR29, 0x4 ;  /* 0x0000001d0e087c11 */ /* 0x000fe4000f8e20ff */
[----:B---3--:R-:W3:Y:S02]  /*5500*/  SYNCS.PHASECHK.TRANS64.TRYWAIT P0, [R12+URZ+0x80], R0 ;  /* 0x000080000c0075a7 */ /* 0x008ee400080011ff */
[----:B---3--:R-:W-:Y:S05]  /*5510*/  @!P0 BRA `(.L_x_90) ;  /* 0x0000003800e48947 */ /* 0x008fea0003800000 */
.L_x_167:
[----:B------:R-:W1:Y:S01]  /*5520*/  LDS.128 R8, [R8+0x110] ;  /* 0x0001100008087984 */ /* 0x000e620000000c00 */
[----:B------:R-:W-:Y:S01]  /*5530*/  UISETP.GE.AND UP0, UPT, UR39, 0x1, UPT ;  /* 0x000000012700788c */ /* 0x000fe2000bf06270 */
[----:B------:R-:W-:Y:S01]  /*5540*/  @!PT LDS RZ, [RZ] ;  /* 0x00000000fffff984 */ /* 0x000fe20000000800 */
[----:B------:R-:W-:Y:S01]  /*5550*/  @!PT LDS RZ, [RZ] ;  /* 0x00000000fffff984 */ /* 0x000fe20000000800 */
[----:B------:R-:W-:Y:S01]  /*5560*/  @!PT LDS RZ, [RZ] ;  /* 0x00000000fffff984 */ /* 0x000fe20000000800 */
[----:B------:R-:W-:Y:S01]  /*5570*/  @!PT LDS RZ, [RZ] ;  /* 0x00000000fffff984 */ /* 0x000fe20000000800 */
[----:B------:R2:W-:Y:S06]  /*5580*/  MEMBAR.ALL.CTA ;  /* 0x0000000000007992 */ /* 0x0005ec0000008000 */
[----:B--2---:R-:W2:Y:S01]  /*5590*/  FENCE.VIEW.ASYNC.S ;  /* 0x00000000000073c6 */ /* 0x004ea20000000000 */
[----:B-1----:R-:W-:Y:S11]  /*55a0*/  LOP3.LUT P0, RZ, R10, 0x1, RZ, 0xc0, !PT ;  /* 0x000000010aff7812 */ /* 0x002ff6000780c0ff */
[----:B------:R-:W-:Y:S02]  /*55b0*/  @!UPT UIADD3 URZ, UPT, UPT, URZ, URZ, URZ ;  /* 0x000000fffffff290 */ /* 0x000fe4000fffe0ff */
[----:B--2---:R-:W-:Y:S01]  /*55c0*/  VOTEU.ANY UP1, P0 ;  /* 0x0000000000ff7886 */ /* 0x004fe20000020100 */
[----:B------:R-:W-:Y:S11]  /*55d0*/  PLOP3.LUT P0, PT, PT, PT, UP1, 0x80, 0x8 ;  /* 0x000000000008781c */ /* 0x000ff60003f0f018 */
[----:B------:R-:W-:Y:S02]  /*55e0*/  @!UPT UIADD3 URZ, UPT, UPT, URZ, URZ, URZ ;  /* 0x000000fffffff290 */ /* 0x000fe4000fffe0ff */
[----:B---3--:R-:W-:Y:S02]  /*55f0*/  @P0 SHF.R.U32.HI R0, RZ, 0x10, R9 ;  /* 0x00000010ff000819 */ /* 0x008fe40000011609 */
[----:B------:R-:W-:Y:S02]  /*5600*/  @P0 MOV R6, R8 ;  /* 0x0000000800060202 */ /* 0x000fe40000000f00 */
[----:B------:R-:W-:Y:S01]  /*5610*/  @P0 R2UR UR4, R0 ;  /* 0x00000000000402ca */ /* 0x000fe200000e0000 */
[----:B------:R-:W-:Y:S01]  /*5620*/  VIADD R0, R12, 0x90 ;  /* 0x000000900c007836 */ /* 0x000fe20000000000 */
[----:B------:R-:W-:Y:S02]  /*5630*/  @P0 LOP3.LUT R8, R9, 0xffff, RZ, 0xc0, !PT ;  /* 0x0000ffff09080812 */ /* 0x000fe400078ec0ff */
[----:B------:R-:W-:Y:S02]  /*5640*/  @P0 R2UR UR6, R6 ;  /* 0x00000000060602ca */ /* 0x000fe400000e0000 */
[----:B------:R-:W-:Y:S02]  /*5650*/  PRMT R0, RZ, 0x654, R0 ;  /* 0x00000654ff007816 */ /* 0x000fe40000000000 */
[----:B------:R-:W-:Y:S02]  /*5660*/  @P0 R2UR UR5, R8 ;  /* 0x00000000080502ca */ /* 0x000fe400000e0000 */
[----:B------:R1:W-:Y:S03]  /*5670*/  SYNCS.ARRIVE.TRANS64.RED.A1T0 RZ, [R0+URZ], RZ ;  /* 0x000000ff00ff79a7 */ /* 0x0003e600081004ff */
[----:B------:R-:W-:Y:S04]  /*5680*/  @UP1 UMOV UR30, UR4 ;  /* 0x00000004001e1c82 */ /* 0x000fe80008000000 */
[----:B------:R-:W-:Y:S04]  /*5690*/  @UP1 UMOV UR14, UR6 ;  /* 0x00000006000e1c82 */ /* 0x000fe80008000000 */
[----:B------:R-:W-:Y:S01]  /*56a0*/  @UP1 UMOV UR13, UR5 ;  /* 0x00000005000d1c82 */ /* 0x000fe20008000000 */
[----:B------:R-:W-:Y:S05]  /*56b0*/  BRA.U !UP0, `(.L_x_91) ;  /* 0x0000000108a47547 */ /* 0x000fea000b800000 */
[----:B------:R-:W-:Y:S02]  /*56c0*/  UIMAD.WIDE.U32 UR8, UR13, UR35, URZ ;  /* 0x000000230d0872a5 */ /* 0x000fe4000f8e00ff */
[----:B------:R-:W-:Y:S02]  /*56d0*/  UIMAD.WIDE.U32 UR10, UR14, UR32, URZ ;  /* 0x000000200e0a72a5 */ /* 0x000fe4000f8e00ff */
[----:B------:R-:W-:Y:S02]  /*56e0*/  USEL UR4, UR31, UR37, !UP5 ;  /* 0x000000251f047287 */ /* 0x000fe4000e800000 */
[----:B------:R-:W-:Y:S02]  /*56f0*/  USEL UR7, UR36, UR38, !UP6 ;  /* 0x0000002624077287 */ /* 0x000fe4000f000000 */
[----:B------:R-:W-:Y:S02]  /*5700*/  UIMAD.WIDE.U32 UR16, UR4, UR22, URZ ;  /* 0x00000016041072a5 */ /* 0x000fe4000f8e00ff */
[----:B------:R-:W-:Y:S01]  /*5710*/  UIMAD.WIDE.U32 UR18, UR7, UR22, URZ ;  /* 0x00000016071272a5 */ /* 0x000fe2000f8e00ff */
[----:B------:R-:W-:Y:S02]  /*5720*/  UMOV UR5, UR9 ;  /* 0x0000000900057c82 */ /* 0x000fe40008000000 */
[----:B------:R-:W-:Y:S03]  /*5730*/  USHF.R.U32.HI UR6, URZ, UR40, UR5 ;  /* 0x00000028ff067299 */ /* 0x000fe60008011605 */
[----:B------:R-:W-:Y:S01]  /*5740*/  UMOV UR5, UR11 ;  /* 0x0000000b00057c82 */ /* 0x000fe20008000000 */
[----:B------:R-:W-:Y:S02]  /*5750*/  USEL UR6, UR13, UR6, !UP5 ;  /* 0x000000060d067287 */ /* 0x000fe4000e800000 */
[----:B------:R-:W-:Y:S02]  /*5760*/  USHF.R.U32.HI UR8, URZ, UR33, UR5 ;  /* 0x00000021ff087299 */ /* 0x000fe40008011605 */
[----:B------:R-:W-:Y:S01]  /*5770*/  UIMAD.WIDE.U32 UR10, UR6, UR22, URZ ;  /* 0x00000016060a72a5 */ /* 0x000fe2000f8e00ff */
[----:B------:R-:W-:Y:S02]  /*5780*/  UMOV UR5, UR17 ;  /* 0x0000001100057c82 */ /* 0x000fe40008000000 */
[----:B------:R-:W-:Y:S03]  /*5790*/  @UP4 USHF.R.U32.HI UR4, URZ, UR23, UR5 ;  /* 0x00000017ff044299 */ /* 0x000fe60008011605 */
[----:B------:R-:W-:Y:S01]  /*57a0*/  UMOV UR5, UR19 ;  /* 0x0000001300057c82 */ /* 0x000fe20008000000 */
[----:B------:R-:W-:Y:S02]  /*57b0*/  UIMAD UR4, UR39, UR4, URZ ;  /* 0x00000004270472a4 */ /* 0x000fe4000f8e02ff */
[----:B------:R-:W-:Y:S02]  /*57c0*/  @UP4 USHF.R.U32.HI UR7, URZ, UR23, UR5 ;  /* 0x00000017ff074299 */ /* 0x000fe40008011605 */
[----:B------:R-:W-:Y:S02]  /*57d0*/  USEL UR5, UR14, UR8, !UP6 ;  /* 0x000000080e057287 */ /* 0x000fe4000f000000 */
[----:B------:R-:W-:Y:S02]  /*57e0*/  UIMAD UR8, UR39, UR7, URZ ;  /* 0x00000007270872a4 */ /* 0x000fe4000f8e02ff */
[----:B------:R-:W-:Y:S03]  /*57f0*/  UISETP.GE.AND UP0, UPT, UR6, UR4, UPT ;  /* 0x000000040600728c */ /* 0x000fe6000bf06270 */
[----:B------:R-:W-:Y:S01]  /*5800*/  UMOV UR4, UR11 ;  /* 0x0000000b00047c82 */ /* 0x000fe20008000000 */
[----:B------:R-:W-:Y:S02]  /*5810*/  UISETP.GE.OR UP0, UPT, UR5, UR8, UP0 ;  /* 0x000000080500728c */ /* 0x000fe40008706670 */
[----:B------:R-:W-:Y:S02]  /*5820*/  USHF.R.U32.HI UR4, URZ, UR23, UR4 ;  /* 0x00000017ff047299 */ /* 0x000fe40008011604 */
[----:B------:R-:W-:Y:S02]  /*5830*/  UIMAD.WIDE.U32 UR8, UR5, UR22, URZ ;  /* 0x00000016050872a5 */ /* 0x000fe4000f8e00ff */
[----:B------:R-:W-:Y:S04]  /*5840*/  USEL UR10, UR6, UR4, !UP4 ;  /* 0x00000004060a7287 */ /* 0x000fe8000e000000 */
[----:B------:R-:W-:Y:S01]  /*5850*/  UIADD3 UR11, UPT, UPT, -UR10, URZ, URZ ;  /* 0x000000ff0a0b7290 */ /* 0x000fe2000fffe1ff */
[----:B------:R-:W-:Y:S02]  /*5860*/  @!UP0 UMOV UR4, UR9 ;  /* 0x0000000900048c82 */ /* 0x000fe40008000000 */
[----:B------:R-:W-:Y:S02]  /*5870*/  @!UP0 USHF.R.U32.HI UR4, URZ, UR23, UR4 ;  /* 0x00000017ff048299 */ /* 0x000fe40008011604 */
[----:B------:R-:W-:Y:S02]  /*5880*/  UIMAD UR8, UR39, UR11, UR6 ;  /* 0x0000000b270872a4 */ /* 0x000fe4000f8e0206 */
[----:B------:R-:W-:Y:S04]  /*5890*/  @!UP0 USEL UR4, UR5, UR4, !UP4 ;  /* 0x0000000405048287 */ /* 0x000fe8000e000000 */
[----:B------:R-:W-:Y:S02]  /*58a0*/  @!UP0 UIMAD UR7, UR7, UR8, UR4 ;  /* 0x00000008070782a4 */ /* 0x000fe4000f8e0204 */
[----:B------:R-:W-:Y:S02]  /*58b0*/  @!UP0 UIADD3 UR9, UPT, UPT, UR10, -UR4, URZ ;  /* 0x800000040a098290 */ /* 0x000fe4000fffe0ff */
[----:B------:R-:W-:Y:S02]  /*58c0*/  UIADD3 UR8, UPT, UPT, -UR6, URZ, URZ ;  /* 0x000000ff06087290 */ /* 0x000fe4000fffe1ff */
[----:B------:R-:W-:Y:S02]  /*58d0*/  UIADD3 UR4, UPT, UPT, -UR5, URZ, URZ ;  /* 0x000000ff05047290 */ /* 0x000fe4000fffe1ff */
[----:B------:R-:W-:Y:S03]  /*58e0*/  @!UP0 UIMAD UR6, UR9, UR39, UR5 ;  /* 0x00000027090682a4 */ /* 0x000fe6000f8e0205 */
[----:B------:R-:W-:Y:S01]  /*58f0*/  @!UP0 UMOV UR5, UR7 ;  /* 0x0000000700058c82 */ /* 0x000fe20008000000 */
[----:B------:R-:W-:Y:S02]  /*5900*/  UIMAD UR7, UR15, UR4, UR14 ;  /* 0x000000040f0772a4 */ /* 0x000fe4000f8e020e */
[----:B------:R-:W-:Y:S02]  /*5910*/  UIMAD UR4, UR34, UR8, UR13 ;  /* 0x00000008220472a4 */ /* 0x000fe4000f8e020d */
[----:B------:R-:W-:Y:S02]  /*5920*/  UIMAD UR14, UR5, UR15, UR7 ;  /* 0x0000000f050e72a4 */ /* 0x000fe4000f8e0207 */
[----:B------:R-:W-:Y:S11]  /*5930*/  UIMAD UR13, UR6, UR34, UR4 ;  /* 0x00000022060d72a4 */ /* 0x000ff6000f8e0204 */
[----:B------:R-:W-:Y:S01]  /*5940*/  @!UPT UIADD3 URZ, UPT, UPT, URZ, URZ, URZ ;  /* 0x000000fffffff290 */ /* 0x000fe2000fffe0ff */
.L_x_91:
[----:B------:R-:W2:Y:S01]  /*5950*/  @!UP2 LDCU.128 UR8, c[0x0][0xb10] ;  /* 0x00016200ff08a7ac */ /* 0x000ea20008000c00 */
[C---:B------:R-:W-:Y:S02]  /*5960*/  ISETP.NE.U32.AND P1, PT, R4.reuse, RZ, PT ;  /* 0x000000ff0400720c */ /* 0x040fe40003f25070 */
[----:B------:R-:W-:Y:S02]  /*5970*/  ISETP.NE.U32.AND P0, PT, R4, RZ, PT ;  /* 0x000000ff0400720c */ /* 0x000fe40003f05070 */
[C---:B------:R-:W-:Y:S02]  /*5980*/  ISETP.NE.AND.EX P1, PT, R5.reuse, RZ, PT, P1 ;  /* 0x000000ff0500720c */ /* 0x040fe40003f25310 */
[----:B------:R-:W-:Y:S01]  /*5990*/  ISETP.NE.AND.EX P0, PT, R5, RZ, PT, P0 ;  /* 0x000000ff0500720c */ /* 0x000fe20003f05300 */
[----:B------:R-:W3:Y:S01]  /*59a0*/  @!UP2 LDCU UR5, c[0x0][0xb0c] ;  /* 0x00016180ff05a7ac */ /* 0x000ee20008000800 */
[----:B------:R-:W-:Y:S02]  /*59b0*/  USHF.L.U32 UR26, UR21, 0x6, URZ ;  /* 0x00000006151a7899 */ /* 0x000fe400080006ff */
[----:B------:R-:W-:Y:S02]  /*59c0*/  USHF.L.U32 UR27, UR20, 0x6, URZ ;  /* 0x00000006141b7899 */ /* 0x000fe400080006ff */
[----:B--2---:R-:W-:Y:S07]  /*59d0*/  UIMAD.WIDE.U32 UR6, UR14, UR8, URZ ;  /* 0x000000080e0672a5 */ /* 0x004fee000f8e00ff */
[----:B------:R-:W-:Y:S01]  /*59e0*/  @!UP2 UMOV UR4, UR7 ;  /* 0x000000070004ac82 */ /* 0x000fe20008000000 */
[----:B---3--:R-:W-:Y:S02]  /*59f0*/  @!UP2 UISETP.NE.AND UP0, UPT, UR5, 0x1, UPT ;  /* 0x000000010500a88c */ /* 0x008fe4000bf05270 */
[----:B------:R-:W-:Y:S02]  /*5a00*/  @!UP2 USHF.R.U32.HI UR4, URZ, UR9, UR4 ;  /* 0x00000009ff04a299 */ /* 0x000fe40008011604 */
[----:B------:R-:W-:Y:S02]  /*5a10*/  UIMAD.WIDE.U32 UR6, UR13, UR11, URZ ;  /* 0x0000000b0d0672a5 */ /* 0x000fe4000f8e00ff */
[----:B------:R-:W-:Y:S02]  /*5a20*/  @!UP2 USEL UR8, UR14, UR4, !UP0 ;  /* 0x000000040e08a287 */ /* 0x000fe4000c000000 */
[----:B------:R-:W-:Y:S03]  /*5a30*/  @!UP2 UISETP.NE.AND UP0, UPT, UR10, 0x1, UPT ;  /* 0x000000010a00a88c */ /* 0x000fe6000bf05270 */
[----:B------:R-:W-:Y:S02]  /*5a40*/  @!UP2 UMOV UR6, UR7 ;  /* 0x000000070006ac82 */ /* 0x000fe40008000000 */
[----:B------:R-:W2:Y:S02]  /*5a50*/  @!UP2 LDCU UR4, c[0x0][0xb20] ;  /* 0x00016400ff04a7ac */ /* 0x000ea40008000800 */
[----:B--2---:R-:W-:Y:S04]  /*5a60*/  @!UP2 USHF.R.U32.HI UR6, URZ, UR4, UR6 ;  /* 0x00000004ff06a299 */ /* 0x004fe80008011606 */
[----:B------:R-:W-:Y:S04]  /*5a70*/  @!UP2 USEL UR6, UR13, UR6, !UP0 ;  /* 0x000000060d06a287 */ /* 0x000fe8000c000000 */
[----:B------:R-:W-:Y:S02]  /*5a80*/  @!UP2 UIADD3 UR4, UPT, UPT, -UR8, UR6, URZ ;  /* 0x000000060804a290 */ /* 0x000fe4000fffe1ff */
[----:B------:R-:W-:Y:S02]  /*5a90*/  @!UP2 UIADD3 UR6, UPT, UPT, UR8, -UR6, URZ ;  /* 0x800000060806a290 */ /* 0x000fe4000fffe0ff */
[----:B------:R-:W-:Y:S02]  /*5aa0*/  @!UP2 UIMAD UR14, UR4, UR5, UR14 ;  /* 0x00000005040ea2a4 */ /* 0x000fe4000f8e020e */
[----:B------:R-:W-:Y:S01]  /*5ab0*/  @!UP2 UIMAD UR13, UR6, UR10, UR13 ;  /* 0x0000000a060da2a4 */ /* 0x000fe2000f8e020d */
[----:B------:R-:W-:Y:S11]  /*5ac0*/  BRA.U UP3, `(.L_x_92) ;  /* 0x0000000103107547 */ /* 0x000ff6000b800000 */
[----:B------:R-:W-:Y:S04]  /*5ad0*/  MOV R6, UR53 ;  /* 0x0000003500067c02 */ /* 0x000fe80008000f00 */
[----:B------:R-:W-:Y:S04]  /*5ae0*/  SHF.L.U32 R6, R6, 0x1f, RZ ;  /* 0x0000001f06067819 */ /* 0x000fe800000006ff */
[----:B------:R-:W2:Y:S02]  /*5af0*/  SYNCS.PHASECHK.TRANS64.TRYWAIT P2, [UR29+0x78], R6 ;  /* 0x00007806ff0075a7 */ /* 0x000ea4000804111d */
[----:B--2---:R-:W-:Y:S05]  /*5b00*/  @!P2 BRA `(.L_x_93) ;  /* 0x00000034007ca947 */ /* 0x004fea0003800000 */
.L_x_92:
[----:B------:R-:W-:Y:S05]  /*5b10*/  @!P1 BRA `(.L_x_94) ;  /* 0x0000000000309947 */ /* 0x000fea0003800000 */
[----:B----4-:R-:W-:Y:S01]  /*5b20*/  ISETP.NE.U32.AND P1, PT, R2, RZ, PT ;  /* 0x000000ff0200720c */ /* 0x010fe20003f25070 */
[----:B------:R-:W2:Y:S01]  /*5b30*/  LDCU.64 UR4, c[0x0][0x358] ;  /* 0x00006b00ff0477ac */ /* 0x000ea20008000a00 */
[----:B------:R-:W-:Y:S02]  /*5b40*/  IMAD.MOV.U32 R27, RZ, RZ, 0x1 ;  /* 0x00000001ff1b7424 */ /* 0x000fe400078e00ff */
[----:B------:R-:W-:Y:S11]  /*5b50*/  ISETP.NE.AND.EX P1, PT, R3, RZ, PT, P1 ;  /* 0x000000ff0300720c */ /* 0x000ff60003f25310 */
[----:B------:R-:W-:Y:S02]  /*5b60*/  @!UPT UIADD3 URZ, UPT, UPT, URZ, URZ, URZ ;  /* 0x000000fffffff290 */ /* 0x000fe4000fffe0ff */
[----:B------:R-:W3:Y:S01]  /*5b70*/  @P1 LDC.64 R8, c[0x0][0x888] ;  /* 0x00022200ff081b82 */ /* 0x000ee20000000a00 */
[----:B-1----:R-:W-:Y:S04]  /*5b80*/  @P1 IMAD R0, R4, UR60, RZ ;  /* 0x0000003c04001c24 */ /* 0x002fe8000f8e02ff */
[----:B---3--:R-:W-:Y:S04]  /*5b90*/  @P1 IMAD.WIDE R8, R0, 0x4, R8 ;  /* 0x0000000400081825 */ /* 0x008fe800078e0208 */
[----:B------:R-:W-:Y:S01]  /*5ba0*/  HFMA2 R0, -RZ, RZ, 0, 5.9604644775390625e-08 ;  /* 0x00000001ff007431 */ /* 0x000fe200000001ff */
[----:B--2--5:R2:W5:Y:S04]  /*5bb0*/  @P1 LDG.E R26, desc[UR4][R8.64] ;  /* 0x00000004081a1981 */ /* 0x024568000c1e1900 */
[----:B------:R-:W-:Y:S01]  /*5bc0*/  @!P1 PRMT R27, R0, 0x7610, R27 ;  /* 0x00007610001b9816 */ /* 0x000fe2000000001b */
[----:B--2---:R-:W3:Y:S06]  /*5bd0*/  @!P1 LDC R26, c[0x0][0x880] ;  /* 0x00022000ff1a9b82 */ /* 0x004eec0000000800 */
.L_x_94:
[----:B---3-5:R-:W-:Y:S01]  /*5be0*/  @!P0 FSETP.EQ.AND P1, PT, R26, RZ, PT ;  /* 0x000000ff1a00820b */ /* 0x028fe20003f22000 */
[----:B------:R-:W-:Y:S01]  /*5bf0*/  @!UPT UIADD3 URZ, UPT, UPT, URZ, URZ, URZ ;  /* 0x000000fffffff290 */ /* 0x000fe2000fffe0ff */
[----:B------:R-:W-:Y:S11]  /*5c00*/  @!P0 BRA `(.L_x_95) ;  /* 0x0000000000188947 */ /* 0x000ff60003800000 */
[----:B------:R-:W-:Y:S02]  /*5c10*/  LOP3.LUT P0, RZ, R27, 0xff, RZ, 0xc0, !PT ;  /* 0x000000ff1bff7812 */ /* 0x000fe4000780c0ff */
[----:B----4-:R-:W-:Y:S04]  /*5c20*/  ISETP.NE.U32.AND P1, PT, R2, RZ, PT ;  /* 0x000000ff0200720c */ /* 0x010fe80003f25070 */
[----:B------:R-:W-:Y:S04]  /*5c30*/  ISETP.NE.AND.EX P1, PT, R3, RZ, PT, P1 ;  /* 0x000000ff0300720c */ /* 0x000fe80003f25310 */
[----:B------:R-:W-:Y:S03]  /*5c40*/  PLOP3.LUT P1, PT, P1, PT, PT, 0x8, 0x80 ;  /* 0x000000000080781c */ /* 0x000fe60000f2e170 */
[----:B------:R-:W-:Y:S11]  /*5c50*/  @P0 FSETP.EQ.AND P1, PT, R26, RZ, PT ;  /* 0x000000ff1a00020b */ /* 0x000ff60003f22000 */
[----:B------:R-:W-:Y:S02]  /*5c60*/  @!UPT UIADD3 URZ, UPT, UPT, URZ, URZ, URZ ;  /* 0x000000fffffff290 */ /* 0x000fe4000fffe0ff */
.L_x_95:
[----:B------:R-:W-:Y:S01]  /*5c70*/  ULEA UR4, UR12, UR29, 0x3 ;  /* 0x0000001d0c047291 */ /* 0x000fe2000f8e18ff */
[----:B------:R-:W-:Y:S02]  /*5c80*/  SHF.L.U32 R9, R15, 0x1f, RZ ;  /* 0x0000001f0f097819 */ /* 0x000fe400000006ff */
[----:B------:R-:W-:Y:S04]  /*5c90*/  ELECT P0, URZ, PT ;  /* 0x0000000000ff782f */ /* 0x000fe80003800000 */
[----:B------:R-:W-:Y:S02]  /*5ca0*/  PLOP3.LUT P1, PT, P1, P0, PT, 0xf2, 0x2f ;  /* 0x00000000002f781c */ /* 0x000fe40000f21e72 */
[----:B------:R-:W2:Y:S11]  /*5cb0*/  SYNCS.PHASECHK.TRANS64.TRYWAIT P2, [UR4+0x58], R9 ;  /* 0x00005809ff0075a7 */ /* 0x000eb60008041104 */
[----:B------:R-:W-:Y:S05]  /*5cc0*/  @!P1 IADD3 R8, P0, PT, R16, 0x580, RZ ;  /* 0x0000058010089810 */ /* 0x000fea0007f1e0ff */
[----:B-1----:R-:W-:Y:S01]  /*5cd0*/  @!P1 IMAD.X R6, RZ, RZ, R17, P0 ;  /* 0x000000ffff069224 */ /* 0x002fe200000e0611 */
[----:B--2---:R-:W-:Y:S07]  /*5ce0*/  @!P2 BRA `(.L_x_96) ;  /* 0x00000034001ca947 */ /* 0x004fee0003800000 */
.L_x_170:
[----:B------:R-:W-:Y:S01]  /*5cf0*/  @!P1 R2UR UR6, R6 ;  /* 0x00000000060692ca */ /* 0x000fe200000e0000 */
[----:B------:R-:W-:Y:S01]  /*5d00*/  UIADD3 UR5, UPT, UPT, UR12, 0x1, URZ ;  /* 0x000000010c057890 */ /* 0x000fe2000fffe0ff */
[----:B------:R-:W-:Y:S01]  /*5d10*/  @!P1 R2UR UR7, R8 ;  /* 0x00000000080792ca */ /* 0x000fe200000e0000 */
[----:B------:R-:W-:Y:S01]  /*5d20*/  UIADD3 UR25, UPT, UPT, UR4, 0x40, URZ ;  /* 0x0000004004197890 */ /* 0x000fe2000fffe0ff */
[----:B------:R-:W-:Y:S01]  /*5d30*/  R2UR UR11, R59 ;  /* 0x000000003b0b72ca */ /* 0x000fe200000e0000 */
[----:B------:R-:W-:Y:S01]  /*5d40*/  UISETP.NE.AND UP0, UPT, UR5, 0x3, UPT ;  /* 0x000000030500788c */ /* 0x000fe2000bf05270 */
[----:B-1----:R-:W-:Y:S01]  /*5d50*/  @!P1 IMAD.MOV.U32 R0, RZ, RZ, 0x2000 ;  /* 0x00002000ff009424 */ /* 0x002fe200078e00ff */
[----:B------:R-:W-:Y:S01]  /*5d60*/  UMOV UR18, 0x0 ;  /* 0x0000000000127882 */ /* 0x000fe20000000000 */
[----:B------:R-:W-:Y:S01]  /*5d70*/  UMOV UR19, 0x10000000 ;  /* 0x1000000000137882 */ /* 0x000fe20000000000 */
[----:B------:R-:W-:Y:S01]  /*5d80*/  USEL UR21, UR5, URZ, UP0 ;  /* 0x000000ff05157287 */ /* 0x000fe20008000000 */
[----:B------:R-:W-:Y:S01]  /*5d90*/  VIADD R14, R14, 0x1 ;  /* 0x000000010e0e7836 */ /* 0x000fe20000000000 */
[----:B------:R-:W-:Y:S02]  /*5da0*/  USEL UR9, URZ, 0x1, UP0 ;  /* 0x00000001ff097887 */ /* 0x000fe40008000000 */
[----:B------:R-:W-:Y:S01]  /*5db0*/  VOTEU.ALL UP0, P1 ;  /* 0x0000000000ff7886 */ /* 0x000fe20000800000 */
[----:B------:R-:W-:Y:S01]  /*5dc0*/  IMAD.U32 R9, RZ, RZ, UR6 ;  /* 0x00000006ff097e24 */ /* 0x000fe2000f8e00ff */
[----:B------:R-:W-:Y:S01]  /*5dd0*/  UMOV UR28, UR60 ;  /* 0x0000003c001c7c82 */ /* 0x000fe20008000000 */
[----:B------:R-:W-:Y:S01]  /*5de0*/  IMAD.U32 R8, RZ, RZ, UR7 ;  /* 0x00000007ff087e24 */ /* 0x000fe2000f8e00ff */
[----:B------:R-:W-:Y:S01]  /*5df0*/  UPRMT UR16, UR11, 0x654, UR25 ;  /* 0x000006540b107896 */ /* 0x000fe20008000019 */
[----:B------:R-:W-:Y:S01]  /*5e00*/  LOP3.LUT R15, R15, UR9, RZ, 0x3c, !PT ;  /* 0x000000090f0f7c12 */ /* 0x000fe2000f8e3cff */
[----:B------:R-:W-:Y:S01]  /*5e10*/  @!UP0 ULEA UR5, UR12, UR29, 0xd ;  /* 0x0000001d0c058291 */ /* 0x000fe2000f8e68ff */
[----:B------:R-:W-:Y:S01]  /*5e20*/  @!P1 R2UR UR7, R9 ;  /* 0x00000000090792ca */ /* 0x000fe200000e0000 */
[----:B------:R-:W-:Y:S01]  /*5e30*/  @!UP0 UIADD3 UR10, UPT, UPT, UR26, 0x20, URZ ;  /* 0x000000201a0a8890 */ /* 0x000fe2000fffe0ff */
[----:B------:R-:W-:Y:S01]  /*5e40*/  @!P1 R2UR UR6, R8 ;  /* 0x00000000080692ca */ /* 0x000fe200000e0000 */
[----:B------:R-:W-:Y:S01]  /*5e50*/  @!UP0 UIADD3 UR24, UPT, UPT, UR5, 0x200, URZ ;  /* 0x0000020005188890 */ /* 0x000fe2000fffe0ff */
[----:B------:R-:W-:Y:S01]  /*5e60*/  SHF.L.U32 R6, R15, 0x1f, RZ ;  /* 0x0000001f0f067819 */ /* 0x000fe200000006ff */
[----:B------:R-:W-:Y:S01]  /*5e70*/  @!UP0 UIADD3 UR8, UPT, UPT, UR5, 0x1200, URZ ;  /* 0x0000120005088890 */ /* 0x000fe2000fffe0ff */
[----:B------:R-:W-:Y:S01]  /*5e80*/  VOTEU.ALL UP0, P1 ;  /* 0x0000000000ff7886 */ /* 0x000fe20000800000 */
[----:B------:R-:W-:Y:S01]  /*5e90*/  UMOV UR11, UR27 ;  /* 0x0000001b000b7c82 */ /* 0x000fe20008000000 */
[----:B------:R-:W-:Y:S01]  /*5ea0*/  UMOV UR12, UR60 ;  /* 0x0000003c000c7c82 */ /* 0x000fe20008000000 */
[----:B------:R-:W-:Y:S01]  /*5eb0*/  UMOV UR9, UR25 ;  /* 0x0000001900097c82 */ /* 0x000fe20008000000 */
[----:B------:R-:W-:Y:S05]  /*5ec0*/  ULEA UR5, UR21, UR29, 0x3 ;  /* 0x0000001d15057291 */ /* 0x000fea000f8e18ff */
[----:B------:R1:W-:Y:S01]  /*5ed0*/  @!UP0 UTMALDG.3D [UR24], [UR6], desc[UR18] ;  /* 0x00001218060085b4 */ /* 0x0003e20008011000 */
[----:B------:R-:W-:Y:S05]  /*5ee0*/  VOTEU.ALL UP0, P1 ;  /* 0x0000000000ff7886 */ /* 0x000fea0000800000 */
[----:B------:R1:W-:Y:S01]  /*5ef0*/  @!UP0 UTMALDG.3D [UR8], [UR6], desc[UR18] ;  /* 0x00001208060085b4 */ /* 0x0003e20008011000 */
[----:B------:R1:W-:Y:S01]  /*5f00*/  @!P1 SYNCS.ARRIVE.TRANS64.RED.A0TR RZ, [UR4+0x40], R0 ;  /* 0x00004000ffff99a7 */ /* 0x0003e20008300404 */
[----:B------:R-:W-:Y:S01]  /*5f10*/  SYNCS.ARRIVE.TRANS64.RED.A1T0 RZ, [UR16], RZ ;  /* 0x000000ffffff79a7 */ /* 0x000fe20008100410 */
[----:B------:R-:W2:Y:S02]  /*5f20*/  SYNCS.PHASECHK.TRANS64.TRYWAIT P0, [UR5+0x58], R6 ;  /* 0x00005806ff0075a7 */ /* 0x000ea40008001105 */
[----:B-12---:R-:W-:Y:S05]  /*5f30*/  @!P0 BRA `(.L_x_97) ;  /* 0x0000003000a08947 */ /* 0x006fea0003800000 */
.L_x_172:
[----:B------:R-:W-:Y:S01]  /*5f40*/  UIADD3 UR17, UPT, UPT, UR5, 0x40, URZ ;  /* 0x0000004005117890 */ /* 0x000fe2000fffe0ff */
[----:B-1----:R-:W-:Y:S01]  /*5f50*/  @!P1 IADD3 R6, P0, PT, R16, 0x580, RZ ;  /* 0x0000058010069810 */ /* 0x002fe20007f1e0ff */
[----:B------:R-:W-:Y:S01]  /*5f60*/  UPLOP3.LUT UP3, UPT, UPT, UPT, UPT, 0x80, 0x8 ;  /* 0x000000000008789c */ /* 0x000fe20003f6f070 */
[----:B------:R-:W-:Y:S01]  /*5f70*/  R2UR UR9, R59 ;  /* 0x000000003b0972ca */ /* 0x000fe200000e0000 */
[----:B------:R-:W-:Y:S01]  /*5f80*/  UMOV UR24, 0x0 ;  /* 0x0000000000187882 */ /* 0x000fe20000000000 */
[----:B------:R-:W-:Y:S01]  /*5f90*/  @!P1 R2UR UR6, R6 ;  /* 0x00000000060692ca */ /* 0x000fe200000e0000 */
[----:B------:R-:W-:Y:S01]  /*5fa0*/  @!P1 IMAD.X R0, RZ, RZ, R17, P0 ;  /* 0x000000ffff009224 */ /* 0x000fe200000e0611 */
[----:B------:R-:W-:Y:S01]  /*5fb0*/  UMOV UR25, 0x10000000 ;  /* 0x1000000000197882 */ /* 0x000fe20000000000 */
[----:B------:R-:W-:Y:S01]  /*5fc0*/  UMOV UR19, UR27 ;  /* 0x0000001b00137c82 */ /* 0x000fe20008000000 */
[----:B------:R-:W-:Y:S01]  /*5fd0*/  UMOV UR20, UR60 ;  /* 0x0000003c00147c82 */ /* 0x000fe20008000000 */
[----:B------:R-:W-:Y:S01]  /*5fe0*/  UMOV UR11, UR27 ;  /* 0x0000001b000b7c82 */ /* 0x000fe20008000000 */
[----:B------:R-:W-:Y:S01]  /*5ff0*/  @!P1 R2UR UR4, R0 ;  /* 0x00000000000492ca */ /* 0x000fe200000e0000 */
[----:B------:R-:W-:Y:S01]  /*6000*/  UMOV UR12, UR60 ;  /* 0x0000003c000c7c82 */ /* 0x000fe20008000000 */
[----:B------:R-:W-:Y:S01]  /*6010*/  VOTEU.ALL UP0, P1 ;  /* 0x0000000000ff7886 */ /* 0x000fe20000800000 */
[----:B------:R-:W-:Y:S01]  /*6020*/  R2UR UR41, R57 ;  /* 0x00000000392972ca */ /* 0x000fe200000e0000 */
[----:B------:R-:W-:Y:S01]  /*6030*/  UMOV UR60, UR30 ;  /* 0x0000001e003c7c82 */ /* 0x000fe20008000000 */
[----:B------:R-:W-:Y:S02]  /*6040*/  R2UR UR28, R58 ;  /* 0x000000003a1c72ca */ /* 0x000fe400000e0000 */
[----:B------:R-:W-:Y:S01]  /*6050*/  @!UP0 UIADD3 UR18, UPT, UPT, UR26, 0x10, URZ ;  /* 0x000000101a128890 */ /* 0x000fe2000fffe0ff */
[----:B------:R-:W-:Y:S01]  /*6060*/  IMAD.U32 R8, RZ, RZ, UR6 ;  /* 0x00000006ff087e24 */ /* 0x000fe2000f8e00ff */
[----:B------:R-:W-:Y:S01]  /*6070*/  @!UP0 UIADD3 UR10, UPT, UPT, UR26, 0x30, URZ ;  /* 0x000000301a0a8890 */ /* 0x000fe2000fffe0ff */
[----:B------:R-:W-:Y:S03]  /*6080*/  ISETP.NE.AND P0, PT, R14, 0x2, PT ;  /* 0x000000020e00780c */ /* 0x000fe60003f05270 */
[----:B------:R-:W-:Y:S01]  /*6090*/  IMAD.U32 R9, RZ, RZ, UR4 ;  /* 0x00000004ff097e24 */ /* 0x000fe2000f8e00ff */
[----:B------:R-:W-:Y:S01]  /*60a0*/  @!P1 R2UR UR6, R8 ;  /* 0x00000000080692ca */ /* 0x000fe200000e0000 */
[----:B------:R-:W-:Y:S01]  /*60b0*/  @!UP0 ULEA UR4, UR21, UR29, 0xd ;  /* 0x0000001d15048291 */ /* 0x000fe2000f8e68ff */
[----:B------:R-:W-:Y:S02]  /*60c0*/  SEL R0, RZ, 0x1, P0 ;  /* 0x00000001ff007807 */ /* 0x000fe40000000000 */
[----:B------:R-:W-:Y:S01]  /*60d0*/  @!P1 R2UR UR7, R9 ;  /* 0x00000000090792ca */ /* 0x000fe200000e0000 */
[----:B------:R-:W-:Y:S01]  /*60e0*/  @!UP0 UIADD3 UR16, UPT, UPT, UR4, 0x200, URZ ;  /* 0x0000020004108890 */ /* 0x000fe2000fffe0ff */
[----:B------:R-:W-:Y:S01]  /*60f0*/  LOP3.LUT R13, R13, R0, RZ, 0x3c, !PT ;  /* 0x000000000d0d7212 */ /* 0x000fe200078e3cff */
[----:B------:R-:W-:Y:S01]  /*6100*/  @!UP0 UIADD3 UR8, UPT, UPT, UR4, 0x1200, URZ ;  /* 0x0000120004088890 */ /* 0x000fe2000fffe0ff */
[----:B------:R-:W-:Y:S01]  /*6110*/  SEL R14, R14, RZ, P0 ;  /* 0x000000ff0e0e7207 */ /* 0x000fe20000000000 */
[----:B------:R-:W-:Y:S01]  /*6120*/  VOTEU.ALL UP0, P1 ;  /* 0x0000000000ff7886 */ /* 0x000fe20000800000 */
[----:B------:R-:W-:Y:S03]  /*6130*/  UPRMT UR4, UR9, 0x654, UR17 ;  /* 0x0000065409047896 */ /* 0x000fe60008000011 */
[----:B------:R-:W-:Y:S04]  /*6140*/  UMOV UR9, UR17 ;  /* 0x0000001100097c82 */ /* 0x000fe80008000000 */
[----:B------:R1:W-:Y:S01]  /*6150*/  @!UP0 UTMALDG.3D [UR16], [UR6], desc[UR24] ;  /* 0x00001810060085b4 */ /* 0x0003e20008011000 */
[----:B------:R-:W-:Y:S05]  /*6160*/  VOTEU.ALL UP0, P1 ;  /* 0x0000000000ff7886 */ /* 0x000fea0000800000 */
[----:B------:R2:W-:Y:S01]  /*6170*/  @!UP0 UTMALDG.3D [UR8], [UR6], desc[UR24] ;  /* 0x00001808060085b4 */ /* 0x0005e20008011000 */
[----:B------:R3:W-:Y:S01]  /*6180*/  @!P1 SYNCS.ARRIVE.TRANS64.RED.A0TR RZ, [UR5+0x40], R7 ;  /* 0x00004007ffff99a7 */ /* 0x0007e20008300405 */
[----:B------:R-:W-:Y:S01]  /*6190*/  SYNCS.ARRIVE.TRANS64.RED.A1T0 RZ, [UR4], RZ ;  /* 0x000000ffffff79a7 */ /* 0x000fe20008100404 */
[----:B------:R-:W-:Y:S02]  /*61a0*/  UIADD3 UR4, UPT, UPT, UR21, 0x1, URZ ;  /* 0x0000000115047890 */ /* 0x000fe4000fffe0ff */
[----:B------:R-:W-:Y:S02]  /*61b0*/  UIADD3 UR21, UPT, UPT, UR13, UR41, URZ ;  /* 0x000000290d157290 */ /* 0x000fe4000fffe0ff */
[----:B------:R-:W-:Y:S04]  /*61c0*/  UISETP.NE.AND UP0, UPT, UR4, 0x3, UPT ;  /* 0x000000030400788c */ /* 0x000fe8000bf05270 */
[----:B------:R-:W-:Y:S02]  /*61d0*/  USEL UR5, URZ, 0x1, UP0 ;  /* 0x00000001ff057887 */ /* 0x000fe40008000000 */
[----:B-1----:R-:W-:Y:S04]  /*61e0*/  UIADD3 UR20, UPT, UPT, UR14, UR28, URZ ;  /* 0x0000001c0e147290 */ /* 0x002fe8000fffe0ff */
[----:B------:R-:W-:Y:S01]  /*61f0*/  LOP3.LUT R15, R15, UR5, RZ, 0x3c, !PT ;  /* 0x000000050f0f7c12 */ /* 0x000fe2000f8e3cff */
[----:B--2---:R-:W-:Y:S01]  /*6200*/  USEL UR12, UR4, URZ, UP0 ;  /* 0x000000ff040c7287 */ /* 0x004fe20008000000 */
[----:B------:R-:W-:Y:S11]  /*6210*/  BRA.U UP1, `(.L_x_98) ;  /* 0xfffffff101ac7547 */ /* 0x000ff6000b83ffff */
[----:B------:R-:W-:Y:S01]  /*6220*/  UIADD3 UR29, UPT, UPT, UR29, 0x58, URZ ;  /* 0x000000581d1d7890 */ /* 0x000fe2000fffe0ff */
[----:B----4-:R-:W-:-:S03]  /*6230*/  SHF.L.U32 R2, R15, 0x1f, RZ ;  /* 0x0000001f0f027819 */ /* 0x010fc600000006ff */
[----:B------:R-:W-:-:S09]  /*6240*/  ULEA UR4, UR12, UR29, 0x3 ;  /* 0x0000001d0c047291 */ /* 0x000fd2000f8e18ff */
[----:B------:R-:W1:Y:S02]  /*6250*/  SYNCS.PHASECHK.TRANS64.TRYWAIT P0, [UR4], R2 ;  /* 0x00000002ff0075a7 */ /* 0x000e640008001104 */
[----:B-1----:R-:W-:Y:S05]  /*6260*/  @!P0 BRA `(.L_x_99) ;  /* 0x0000002c00ec8947 */ /* 0x002fea0003800000 */
.L_x_174:
        /* <DEDUP_REMOVED lines=9> */
.L_x_176:
[----:B------:R-:W-:-:S04]  /*6300*/  UIADD3 UR4, UPT, UPT, UR4, 0x1, URZ ;  /* 0x0000000104047890 */ /* 0x000fc8000fffe0ff */
[----:B------:R-:W-:-:S04]  /*6310*/  UISETP.NE.AND UP0, UPT, UR4, 0x3, UPT ;  /* 0x000000030400788c */ /* 0x000fc8000bf05270 */
[----:B------:R-:W-:Y:S02]  /*6320*/  USEL UR5, URZ, 0x1, UP0 ;  /* 0x00000001ff057887 */ /* 0x000fe40008000000 */
[----:B------:R-:W-:-:S04]  /*6330*/  USEL UR4, UR4, URZ, UP0 ;  /* 0x000000ff04047287 */ /* 0x000fc80008000000 */
[----:B------:R-:W-:Y:S01]  /*6340*/  ULEA UR4, UR4, UR29, 0x3 ;  /* 0x0000001d04047291 */ /* 0x000fe2000f8e18ff */
[----:B-1----:R-:W-:-:S04]  /*6350*/  LOP3.LUT R2, R15, UR5, RZ, 0x3c, !PT ;  /* 0x000000050f027c12 */ /* 0x002fc8000f8e3cff */
[----:B------:R-:W-:Y:S01]  /*6360*/  SHF.L.U32 R2, R2, 0x1f, RZ ;  /* 0x0000001f02027819 */ /* 0x000fe200000006ff */
[----:B------:R-:W-:-:S07]  /*6370*/  IMAD.U32 R0, RZ, RZ, UR4 ;  /* 0x00000004ff007e24 */ /* 0x000fce000f8e00ff */
.L_x_101:
[----:B-1----:R1:W2:Y:S02]  /*6380*/  SYNCS.PHASECHK.TRANS64.TRYWAIT P0, [R0+URZ], R2 ;  /* 0x00000002000075a7 */ /* 0x0022a400080011ff */
[----:B--2---:R-:W-:Y:S05]  /*6390*/  @!P0 NANOSLEEP.SYNCS 0x989680 ;  /* 0x009896800000895d */ /* 0x004fea0003900000 */
[----:B------:R-:W2:Y:S02]  /*63a0*/  @!P0 SYNCS.PHASECHK.TRANS64 P0, [R0+URZ], R2 ;  /* 0x00000002000085a7 */ /* 0x000ea400080010ff */
[----:B--2---:R-:W-:Y:S05]  /*63b0*/  @P0 EXIT ;  /* 0x000000000000094d */ /* 0x004fea0003800000 */
[----:B------:R-:W-:Y:S05]  /*63c0*/  BRA `(.L_x_101) ;  /* 0xfffffffc00ec7947 */ /* 0x000fea000383ffff */
.L_x_89:
[----:B------:R-:W-:-:S06]  /*63d0*/  UISETP.GE.AND UP0, UPT, UR24, 0x4, UPT ;  /* 0x000000041800788c */ /* 0x000fcc000bf06270 */
[----:B------:R-:W-:-:S13]  /*63e0*/  PLOP3.LUT P0, PT, PT, PT, UP0, 0x80, 0x8 ;  /* 0x000000000008781c */ /* 0x000fda0003f0f008 */
[----:B------:R-:W-:Y:S05]  /*63f0*/  @!P0 EXIT ;  /* 0x000000000000894d */ /* 0x000fea0003800000 */
[----:B------:R-:W-:Y:S01]  /*6400*/  BAR.SYNC.DEFER_BLOCKING 0x6, 0xa0 ;  /* 0x0182800000007b1d */ /* 0x000fe20000010000 */
[----:B------:R-:W-:Y:S01]  /*6410*/  R2UR UR4, R59 ;  /* 0x000000003b0472ca */ /* 0x000fe200000e0000 */
[C---:B------:R-:W-:Y:S01]  /*6420*/  IMAD.SHL.U32 R5, R62.reuse, 0x10, RZ ;  /* 0x000000103e057824 */ /* 0x040fe200078e00ff */
[----:B------:R-:W-:Y:S01]  /*6430*/  LOP3.LUT R68, R62, 0x60, RZ, 0xc0, !PT ;  /* 0x000000603e447812 */ /* 0x000fe200078ec0ff */
[----:B------:R-:W-:Y:S01]  /*6440*/  IMAD.SHL.U32 R6, R56, 0x200000, RZ ;  /* 0x0020000038067824 */ /* 0x000fe200078e00ff */
[----:B------:R-:W-:Y:S01]  /*6450*/  LOP3.LUT R63, R62, 0x2, RZ, 0xc0, !PT ;  /* 0x000000023e3f7812 */ /* 0x000fe200078ec0ff */
[----:B------:R-:W-:Y:S02]  /*6460*/  UMOV UR49, 0x400 ;  /* 0x0000040000317882 */ /* 0x000fe40000000000 */
[----:B------:R-:W1:Y:S01]  /*6470*/  LDC.64 R52, c[0x0][0x888] ;  /* 0x00022200ff347b82 */ /* 0x000e620000000a00 */
[----:B------:R-:W-:Y:S01]  /*6480*/  IMAD.SHL.U32 R7, R56, 0x200, RZ ;  /* 0x0000020038077824 */ /* 0x000fe200078e00ff */
[C---:B------:R-:W-:Y:S01]  /*6490*/  LOP3.LUT R67, R5.reuse, 0x590, RZ, 0xc0, !PT ;  /* 0x0000059005437812 */ /* 0x040fe200078ec0ff */
[C---:B------:R-:W-:Y:S01]  /*64a0*/  IMAD.SHL.U32 R4, R62.reuse, 0x2, RZ ;  /* 0x000000023e047824 */ /* 0x040fe200078e00ff */
[----:B------:R-:W-:Y:S01]  /*64b0*/  LOP3.LUT R5, R5, 0x60, RZ, 0xc0, !PT ;  /* 0x0000006005057812 */ /* 0x000fe200078ec0ff */
[----:B------:R-:W-:Y:S01]  /*64c0*/  IMAD.U32 R23, R62, 0x10000, RZ ;  /* 0x000100003e177824 */ /* 0x000fe200078e00ff */
[----:B------:R-:W-:Y:S01]  /*64d0*/  LOP3.LUT R6, R6, 0x200000, RZ, 0xc0, !PT ;  /* 0x0020000006067812 */ /* 0x000fe200078ec0ff */
[----:B------:R-:W-:Y:S01]  /*64e0*/  ULEA UR49, UR4, UR49, 0x18 ;  /* 0x0000003104317291 */ /* 0x000fe2000f8ec0ff */
[----:B------:R-:W2:Y:S01]  /*64f0*/  LDC.64 R54, c[0x0][0x890] ;  /* 0x00022400ff367b82 */ /* 0x000ea20000000a00 */
[----:B------:R-:W-:Y:S01]  /*6500*/  LOP3.LUT R62, R62, 0x4, RZ, 0xc0, !PT ;  /* 0x000000043e3e7812 */ /* 0x000fe200078ec0ff */
[----:B------:R-:W-:Y:S01]  /*6510*/  IMAD.MOV.U32 R22, RZ, RZ, RZ ;  /* 0x000000ffff167224 */ /* 0x000fe200078e00ff */
[----:B------:R-:W-:Y:S01]  /*6520*/  LOP3.LUT R67, R67, 0x200, R7, 0xf8, !PT ;  /* 0x0000020043437812 */ /* 0x000fe200078ef807 */
[----:B------:R-:W-:Y:S01]  /*6530*/  UIADD3 UR4, UPT, UPT, UR49, 0x200, URZ ;  /* 0x0000020031047890 */ /* 0x000fe2000fffe0ff */
[----:B------:R-:W-:-:S02]  /*6540*/  LOP3.LUT R4, R5, 0xc, R4, 0xf8, !PT ;  /* 0x0000000c05047812 */ /* 0x000fc400078ef804 */
[----:B------:R-:W-:Y:S02]  /*6550*/  CS2R R64, SRZ ;  /* 0x0000000000407805 */ /* 0x000fe4000001ff00 */
[----:B------:R-:W-:Y:S01]  /*6560*/  LOP3.LUT R23, R6, 0x400000, R23, 0xf8, !PT ;  /* 0x0040000006177812 */ /* 0x000fe200078ef817 */
[----:B------:R-:W3:Y:S01]  /*6570*/  LDC.64 R50, c[0x0][0x8b0] ;  /* 0x00022c00ff327b82 */ /* 0x000ee20000000a00 */
[----:B------:R-:W4:Y:S01]  /*6580*/  LDS R0, [UR49+0x130] ;  /* 0x00013031ff007984 */ /* 0x000f220008000800 */
[----:B------:R-:W-:Y:S01]  /*6590*/  IADD3 R66, PT, PT, -R62, 0x2, RZ ;  /* 0x000000023e427810 */ /* 0x000fe20007ffe1ff */
[----:B------:R-:W-:Y:S01]  /*65a0*/  IMAD.MOV.U32 R61, RZ, RZ, RZ ;  /* 0x000000ffff3d7224 */ /* 0x000fe200078e00ff */
[----:B------:R-:W-:Y:S01]  /*65b0*/  LOP3.LUT R67, R67, R4, RZ, 0xfc, !PT ;  /* 0x0000000443437212 */ /* 0x000fe200078efcff */
[----:B------:R-:W-:Y:S01]  /*65c0*/  IMAD.MOV R63, RZ, RZ, -R63 ;  /* 0x000000ffff3f7224 */ /* 0x000fe200078e0a3f */
[----:B------:R-:W1:Y:S01]  /*65d0*/  LDCU UR61, c[0x0][0x370] ;  /* 0x00006e00ff3d77ac */ /* 0x000e620008000800 */
[----:B------:R-:W-:Y:S01]  /*65e0*/  IMAD.U32 R69, RZ, RZ, UR4 ;  /* 0x00000004ff457e24 */ /* 0x000fe2000f8e00ff */
[----:B------:R-:W1:Y:S01]  /*65f0*/  LDC.64 R48, c[0x0][0x8a8] ;  /* 0x00022a00ff307b82 */ /* 0x000e620000000a00 */
[----:B------:R-:W-:Y:S01]  /*6600*/  IMAD.MOV R62, RZ, RZ, -R62 ;  /* 0x000000ffff3e7224 */ /* 0x000fe200078e0a3e */
[----:B------:R-:W-:Y:S01]  /*6610*/  LEA R67, R67, UR4, 0x2 ;  /* 0x0000000443437c11 */ /* 0x000fe2000f8e10ff */
[----:B------:R-:W-:Y:S01]  /*6620*/  IMAD.SHL.U32 R66, R66, 0x10, RZ ;  /* 0x0000001042427824 */ /* 0x000fe200078e00ff */
[----:B------:R-:W-:Y:S01]  /*6630*/  UMOV UR52, 0x1 ;  /* 0x0000000100347882 */ /* 0x000fe20000000000 */
[----:B------:R-:W1:Y:S01]  /*6640*/  LDCU UR42, c[0x0][0xb0c] ;  /* 0x00016180ff2a77ac */ /* 0x000e620008000800 */
[----:B------:R-:W1:Y:S01]  /*6650*/  LDCU UR38, c[0x0][0xb30] ;  /* 0x00016600ff2677ac */ /* 0x000e620008000800 */
[----:B------:R-:W1:Y:S01]  /*6660*/  LDCU.64 UR54, c[0x0][0x888] ;  /* 0x00011100ff3677ac */ /* 0x000e620008000a00 */
[----:B------:R-:W1:Y:S01]  /*6670*/  LDCU.64 UR40, c[0x0][0xb28] ;  /* 0x00016500ff2877ac */ /* 0x000e620008000a00 */
[----:B------:R-:W1:Y:S01]  /*6680*/  LDCU.128 UR56, c[0x0][0xb10] ;  /* 0x00016200ff3877ac */ /* 0x000e620008000c00 */
[----:B------:R-:W1:Y:S01]  /*6690*/  LDCU UR53, c[0x0][0x374] ;  /* 0x00006e80ff3577ac */ /* 0x000e620008000800 */
[----:B------:R-:W-:Y:S01]  /*66a0*/  UMOV UR48, URZ ;  /* 0x000000ff00307c82 */ /* 0x000fe20008000000 */
[----:B------:R-:W-:Y:S01]  /*66b0*/  UMOV UR51, URZ ;  /* 0x000000ff00337c82 */ /* 0x000fe20008000000 */
[----:B------:R-:W-:Y:S01]  /*66c0*/  UMOV UR50, URZ ;  /* 0x000000ff00327c82 */ /* 0x000fe20008000000 */
[----:B--2-4-:R-:W-:-:S07]  /*66d0*/  IMAD.IADD R23, R0, 0x1, R23 ;  /* 0x0000000100177824 */ /* 0x014fce00078e0217 */
.L_x_132:
[C---:B------:R-:W-:Y:S02]  /*66e0*/  LEA R3, R61.reuse, UR49, 0x3 ;  /* 0x000000313d037c11 */ /* 0x040fe4000f8e18ff */
[----:B------:R-:W-:Y:S02]  /*66f0*/  SHF.L.U32 R0, R64, 0x1f, RZ ;  /* 0x0000001f40007819 */ /* 0x000fe400000006ff */
[----:B------:R-:W-:Y:S02]  /*6700*/  LEA R4, R61, UR49, 0x4 ;  /* 0x000000313d047c11 */ /* 0x000fe4000f8e20ff */
[----:B--2---:R-:W2:Y:S02]  /*6710*/  SYNCS.PHASECHK.TRANS64.TRYWAIT P0, [R3+URZ+0x80], R0 ;  /* 0x00008000030075a7 */ /* 0x004ea400080011ff */
[----:B--2---:R-:W-:Y:S05]  /*6720*/  @!P0 BRA `(.L_x_102) ;  /* 0x0000002800ec8947 */ /* 0x004fea0003800000 */
.L_x_177:
        /* <DEDUP_REMOVED lines=8> */
[----:B----4-:R-:W-:Y:S11]  /*67b0*/  LOP3.LUT P0, RZ, R6, 0x1, RZ, 0xc0, !PT ;  /* 0x0000000106ff7812 */ /* 0x010ff6000780c0ff */
[----:B------:R-:W-:Y:S02]  /*67c0*/  @!UPT UIADD3 URZ, UPT, UPT, URZ, URZ, URZ ;  /* 0x000000fffffff290 */ /* 0x000fe4000fffe0ff */
[----:B-1----:R-:W-:Y:S01]  /*67d0*/  VOTEU.ANY UP1, P0 ;  /* 0x0000000000ff7886 */ /* 0x002fe20000020100 */
[----:B------:R-:W-:Y:S01]  /*67e0*/  PLOP3.LUT P0, PT, PT, PT, UP1, 0x80, 0x8 ;  /* 0x000000000008781c */ /* 0x000fe20003f0f018 */
[----:B------:R-:W-:Y:S11]  /*67f0*/  UP2UR UR63, UPR, URZ, 0x2 ;  /* 0x00000002ff3f7883 */ /* 0x000ff60008000000 */
[----:B------:R-:W-:Y:S01]  /*6800*/  @!UPT UIADD3 URZ, UPT, UPT, URZ, URZ, URZ ;  /* 0x000000fffffff290 */ /* 0x000fe2000fffe0ff */
[----:B--2---:R-:W-:Y:S02]  /*6810*/  @P0 SHF.R.U32.HI R0, RZ, 0x10, R5 ;  /* 0x00000010ff000819 */ /* 0x004fe40000011605 */
        /* <DEDUP_REMOVED lines=12> */
[----:B------:R-:W2:Y:S01]  /*68e0*/  LDCU UR12, c[0x0][0xb20] ;  /* 0x00016400ff0c77ac */ /* 0x000ea20008000800 */
[----:B------:R-:W-:Y:S02]  /*68f0*/  UIMAD.WIDE.U32 UR4, UR53, UR59, URZ ;  /* 0x0000003b350472a5 */ /* 0x000fe4000f8e00ff */
[----:B------:R-:W-:Y:S02]  /*6900*/  UIMAD.WIDE.U32 UR6, UR61, UR56, URZ ;  /* 0x000000383d0672a5 */ /* 0x000fe4000f8e00ff */
[----:B------:R-:W-:Y:S02]  /*6910*/  UISETP.NE.AND UP0, UPT, UR58, 0x1, UPT ;  /* 0x000000013a00788c */ /* 0x000fe4000bf05270 */
[----:B------:R-:W-:Y:S02]  /*6920*/  UIMAD.WIDE.U32 UR8, UR36, UR59, URZ ;  /* 0x0000003b240872a5 */ /* 0x000fe4000f8e00ff */
[----:B------:R-:W-:Y:S02]  /*6930*/  UIMAD.WIDE.U32 UR10, UR37, UR56, URZ ;  /* 0x00000038250a72a5 */ /* 0x000fe4000f8e00ff */
[----:B------:R-:W-:Y:S02]  /*6940*/  UISETP.NE.AND UP1, UPT, UR42, 0x1, UPT ;  /* 0x000000012a00788c */ /* 0x000fe4000bf25270 */
[----:B------:R-:W-:Y:S01]  /*6950*/  UISETP.NE.AND UP2, UPT, UR39, 0x1, UPT ;  /* 0x000000012700788c */ /* 0x000fe2000bf45270 */
[----:B------:R-:W-:Y:S02]  /*6960*/  UMOV UR4, UR5 ;  /* 0x0000000500047c82 */ /* 0x000fe40008000000 */
[----:B--2---:R-:W-:Y:S03]  /*6970*/  USHF.R.U32.HI UR5, URZ, UR12, UR4 ;  /* 0x0000000cff057299 */ /* 0x004fe60008011604 */
[----:B------:R-:W-:Y:S02]  /*6980*/  UMOV UR4, UR7 ;  /* 0x0000000700047c82 */ /* 0x000fe40008000000 */
[----:B------:R-:W-:Y:S02]  /*6990*/  USHF.R.U32.HI UR7, URZ, UR57, UR4 ;  /* 0x00000039ff077299 */ /* 0x000fe40008011604 */
[----:B------:R-:W-:Y:S02]  /*69a0*/  USEL UR4, UR53, UR5, !UP0 ;  /* 0x0000000535047287 */ /* 0x000fe4000c000000 */
[----:B------:R-:W-:Y:S01]  /*69b0*/  USEL UR7, UR61, UR7, !UP1 ;  /* 0x000000073d077287 */ /* 0x000fe2000c800000 */
[----:B------:R-:W-:Y:S01]  /*69c0*/  UMOV UR5, UR9 ;  /* 0x0000000900057c82 */ /* 0x000fe20008000000 */
[----:B------:R-:W-:Y:S02]  /*69d0*/  UIMAD.WIDE.U32 UR8, UR4, UR40, URZ ;  /* 0x00000028040872a5 */ /* 0x000fe4000f8e00ff */
[----:B------:R-:W-:Y:S03]  /*69e0*/  USHF.R.U32.HI UR6, URZ, UR12, UR5 ;  /* 0x0000000cff067299 */ /* 0x000fe60008011605 */
[----:B------:R-:W-:Y:S01]  /*69f0*/  UMOV UR5, UR11 ;  /* 0x0000000b00057c82 */ /* 0x000fe20008000000 */
[----:B------:R-:W-:Y:S02]  /*6a00*/  UIMAD.WIDE.U32 UR10, UR7, UR40, URZ ;  /* 0x00000028070a72a5 */ /* 0x000fe4000f8e00ff */
[----:B------:R-:W-:Y:S02]  /*6a10*/  USHF.R.U32.HI UR12, URZ, UR57, UR5 ;  /* 0x00000039ff0c7299 */ /* 0x000fe40008011605 */
[----:B------:R-:W-:Y:S01]  /*6a20*/  USEL UR6, UR36, UR6, !UP0 ;  /* 0x0000000624067287 */ /* 0x000fe2000c000000 */
[----:B------:R-:W-:Y:S02]  /*6a30*/  UMOV UR5, UR9 ;  /* 0x0000000900057c82 */ /* 0x000fe40008000000 */
[----:B------:R-:W-:Y:S01]  /*6a40*/  UMOV UR10, UR11 ;  /* 0x0000000b000a7c82 */ /* 0x000fe20008000000 */
[----:B------:R-:W-:Y:S02]  /*6a50*/  @UP2 USHF.R.U32.HI UR4, URZ, UR41, UR5 ;  /* 0x00000029ff042299 */ /* 0x000fe40008011605 */
[----:B------:R-:W-:Y:S02]  /*6a60*/  @UP2 USHF.R.U32.HI UR7, URZ, UR41, UR10 ;  /* 0x00000029ff072299 */ /* 0x000fe4000801160a */
[----:B------:R-:W-:Y:S02]  /*6a70*/  UIMAD UR4, UR39, UR4, URZ ;  /* 0x00000004270472a4 */ /* 0x000fe4000f8e02ff */
[----:B------:R-:W-:Y:S02]  /*6a80*/  UIMAD.WIDE.U32 UR10, UR6, UR40, URZ ;  /* 0x00000028060a72a5 */ /* 0x000fe4000f8e00ff */
[----:B------:R-:W-:Y:S02]  /*6a90*/  USEL UR5, UR37, UR12, !UP1 ;  /* 0x0000000c25057287 */ /* 0x000fe4000c800000 */
[----:B------:R-:W-:Y:S02]  /*6aa0*/  UIMAD UR8, UR39, UR7, URZ ;  /* 0x00000007270872a4 */ /* 0x000fe4000f8e02ff */
[----:B------:R-:W-:Y:S03]  /*6ab0*/  UISETP.GE.AND UP0, UPT, UR6, UR4, UPT ;  /* 0x000000040600728c */ /* 0x000fe6000bf06270 */
[----:B------:R-:W-:Y:S01]  /*6ac0*/  UMOV UR4, UR11 ;  /* 0x0000000b00047c82 */ /* 0x000fe20008000000 */
[----:B------:R-:W-:Y:S02]  /*6ad0*/  UISETP.GE.OR UP0, UPT, UR5, UR8, UP0 ;  /* 0x000000080500728c */ /* 0x000fe40008706670 */
[----:B------:R-:W-:Y:S02]  /*6ae0*/  USHF.R.U32.HI UR4, URZ, UR41, UR4 ;  /* 0x00000029ff047299 */ /* 0x000fe40008011604 */
[----:B------:R-:W-:Y:S02]  /*6af0*/  UIMAD.WIDE.U32 UR8, UR5, UR40, URZ ;  /* 0x00000028050872a5 */ /* 0x000fe4000f8e00ff */
[----:B------:R-:W-:Y:S02]  /*6b00*/  USEL UR11, UR6, UR4, !UP2 ;  /* 0x00000004060b7287 */ /* 0x000fe4000d000000 */
[----:B------:R-:W-:Y:S02]  /*6b10*/  UIADD3 UR8, UPT, UPT, -UR5, URZ, URZ ;  /* 0x000000ff05087290 */ /* 0x000fe4000fffe1ff */
[----:B------:R-:W-:Y:S01]  /*6b20*/  UIADD3 UR10, UPT, UPT, -UR11, URZ, URZ ;  /* 0x000000ff0b0a7290 */ /* 0x000fe2000fffe1ff */
[----:B------:R-:W-:Y:S01]  /*6b30*/  @!UP0 UMOV UR4, UR9 ;  /* 0x0000000900048c82 */ /* 0x000fe20008000000 */
[----:B------:R-:W-:Y:S02]  /*6b40*/  UIADD3 UR9, UPT, UPT, -UR6, URZ, URZ ;  /* 0x000000ff06097290 */ /* 0x000fe4000fffe1ff */
[----:B------:R-:W-:Y:S02]  /*6b50*/  @!UP0 USHF.R.U32.HI UR4, URZ, UR41, UR4 ;  /* 0x00000029ff048299 */ /* 0x000fe40008011604 */
[----:B------:R-:W-:Y:S02]  /*6b60*/  UIMAD UR10, UR39, UR10, UR6 ;  /* 0x0000000a270a72a4 */ /* 0x000fe4000f8e0206 */
[----:B------:R-:W-:Y:S04]  /*6b70*/  @!UP0 USEL UR4, UR5, UR4, !UP2 ;  /* 0x0000000405048287 */ /* 0x000fe8000d000000 */
[----:B------:R-:W-:Y:S02]  /*6b80*/  @!UP0 UIMAD UR10, UR7, UR10, UR4 ;  /* 0x0000000a070a82a4 */ /* 0x000fe4000f8e0204 */
[----:B------:R-:W-:Y:S02]  /*6b90*/  @!UP0 UIADD3 UR11, UPT, UPT, UR11, -UR4, URZ ;  /* 0x800000040b0b8290 */ /* 0x000fe4000fffe0ff */
[----:B------:R-:W-:Y:S02]  /*6ba0*/  UIMAD UR7, UR42, UR8, UR37 ;  /* 0x000000082a0772a4 */ /* 0x000fe4000f8e0225 */
[----:B------:R-:W-:Y:S02]  /*6bb0*/  @!UP0 UIMAD UR6, UR11, UR39, UR5 ;  /* 0x000000270b0682a4 */ /* 0x000fe4000f8e0205 */
[----:B------:R-:W-:Y:S01]  /*6bc0*/  UIMAD UR4, UR58, UR9, UR36 ;  /* 0x000000093a0472a4 */ /* 0x000fe2000f8e0224 */
[----:B------:R-:W-:Y:S02]  /*6bd0*/  @!UP0 UMOV UR5, UR10 ;  /* 0x0000000a00058c82 */ /* 0x000fe40008000000 */
[----:B------:R-:W-:Y:S02]  /*6be0*/  UIMAD UR37, UR5, UR42, UR7 ;  /* 0x0000002a052572a4 */ /* 0x000fe4000f8e0207 */
[----:B------:R-:W-:Y:S11]  /*6bf0*/  UIMAD UR36, UR6, UR58, UR4 ;  /* 0x0000003a062472a4 */ /* 0x000ff6000f8e0204 */
[----:B------:R-:W-:Y:S01]  /*6c00*/  @!UPT UIADD3 URZ, UPT, UPT, URZ, URZ, URZ ;  /* 0x000000fffffff290 */ /* 0x000fe2000fffe0ff */
.L_x_103:
[----:B------:R-:W-:Y:S01]  /*6c10*/  UISETP.NE.AND UP0, UPT, UR38, 0x1, UPT ;  /* 0x000000012600788c */ /* 0x000fe2000bf05270 */
[----:B------:R-:W-:Y:S01]  /*6c20*/  R2UR UR11, R69 ;  /* 0x00000000450b72ca */ /* 0x000fe200000e0000 */
[----:B------:R-:W-:Y:S01]  /*6c30*/  USHF.L.U32 UR46, UR20, 0x6, URZ ;  /* 0x00000006142e7899 */ /* 0x000fe200080006ff */
[----:B------:R-:W-:Y:S01]  /*6c40*/  IADD3 R61, PT, PT, R61, 0x1, RZ ;  /* 0x000000013d3d7810 */ /* 0x000fe20007ffe0ff */
[----:B------:R-:W-:Y:S07]  /*6c50*/  USHF.L.U32 UR45, UR21, 0x6, URZ ;  /* 0x00000006152d7899 */ /* 0x000fee00080006ff */
[----:B------:R-:W2:Y:S01]  /*6c60*/  @!UP0 LDCU.128 UR12, c[0x0][0xb10] ;  /* 0x00016200ff0c87ac */ /* 0x000ea20008000c00 */
[----:B------:R-:W4:Y:S01]  /*6c70*/  @!UP0 LDCU UR5, c[0x0][0xb0c] ;  /* 0x00016180ff0587ac */ /* 0x000f220008000800 */
[----:B------:R-:W3:Y:S01]  /*6c80*/  @!UP0 LDCU UR10, c[0x0][0xb20] ;  /* 0x00016400ff0a87ac */ /* 0x000ee20008000800 */
[----:B--2---:R-:W-:Y:S02]  /*6c90*/  UIMAD.WIDE.U32 UR8, UR37, UR12, URZ ;  /* 0x0000000c250872a5 */ /* 0x004fe4000f8e00ff */
[----:B------:R-:W-:Y:S02]  /*6ca0*/  UIMAD.WIDE.U32 UR6, UR36, UR15, URZ ;  /* 0x0000000f240672a5 */ /* 0x000fe4000f8e00ff */
[----:B------:R-:W-:Y:S03]  /*6cb0*/  @!UP0 UISETP.NE.AND UP1, UPT, UR14, 0x1, UPT ;  /* 0x000000010e00888c */ /* 0x000fe6000bf25270 */
[----:B------:R-:W-:Y:S01]  /*6cc0*/  @!UP0 UMOV UR4, UR9 ;  /* 0x0000000900048c82 */ /* 0x000fe20008000000 */
[----:B----4-:R-:W-:Y:S02]  /*6cd0*/  @!UP0 UISETP.NE.AND UP2, UPT, UR5, 0x1, UPT ;  /* 0x000000010500888c */ /* 0x010fe4000bf45270 */
[----:B------:R-:W-:Y:S01]  /*6ce0*/  @!UP0 USHF.R.U32.HI UR4, URZ, UR13, UR4 ;  /* 0x0000000dff048299 */ /* 0x000fe20008011604 */
[----:B------:R-:W-:Y:S02]  /*6cf0*/  @!UP0 UMOV UR6, UR7 ;  /* 0x0000000700068c82 */ /* 0x000fe40008000000 */
[----:B---3--:R-:W-:Y:S02]  /*6d00*/  @!UP0 USHF.R.U32.HI UR6, URZ, UR10, UR6 ;  /* 0x0000000aff068299 */ /* 0x008fe40008011606 */
[----:B------:R-:W-:Y:S02]  /*6d10*/  @!UP0 USEL UR7, UR37, UR4, !UP2 ;  /* 0x0000000425078287 */ /* 0x000fe4000d000000 */
[----:B------:R-:W-:Y:S04]  /*6d20*/  @!UP0 USEL UR6, UR36, UR6, !UP1 ;  /* 0x0000000624068287 */ /* 0x000fe8000c800000 */
[----:B------:R-:W-:Y:S02]  /*6d30*/  @!UP0 UIADD3 UR4, UPT, UPT, -UR7, UR6, URZ ;  /* 0x0000000607048290 */ /* 0x000fe4000fffe1ff */
[----:B------:R-:W-:Y:S02]  /*6d40*/  @!UP0 UIADD3 UR6, UPT, UPT, UR7, -UR6, URZ ;  /* 0x8000000607068290 */ /* 0x000fe4000fffe0ff */
[----:B------:R-:W-:Y:S02]  /*6d50*/  @!UP0 UIMAD UR37, UR4, UR5, UR37 ;  /* 0x00000005042582a4 */ /* 0x000fe4000f8e0225 */
[----:B------:R-:W-:Y:S02]  /*6d60*/  @!UP0 UIMAD UR36, UR6, UR14, UR36 ;  /* 0x0000000e062482a4 */ /* 0x000fe4000f8e0224 */
[----:B------:R-:W-:Y:S09]  /*6d70*/  ULOP3.LUT UP0, URZ, UR11, 0x1b0, URZ, 0xc0, !UPT ;  /* 0x000001b00bff7892 */ /* 0x000ff2000f80c0ff */
[----:B------:R-:W-:Y:S05]  /*6d80*/  BRA.U !UP0, `(.L_x_104) ;  /* 0x00000001087c7547 */ /* 0x000fea000b800000 */
[----:B------:R-:W2:Y:S01]  /*6d90*/  LDCU.64 UR8, c[0x4][0x80] ;  /* 0x01001000ff0877ac */ /* 0x000ea20008000a00 */
[----:B------:R-:W-:Y:S01]  /*6da0*/  MOV R2, 0x0 ;  /* 0x0000000000027802 */ /* 0x000fe20000000f00 */
[----:B------:R-:W-:Y:S02]  /*6db0*/  HFMA2 R12, -RZ, RZ, 0, 5.9604644775390625e-08 ;  /* 0x00000001ff0c7431 */ /* 0x000fe400000001ff */
[----:B------:R-:W-:Y:S01]  /*6dc0*/  IMAD.MOV.U32 R8, RZ, RZ, 0x70 ;  /* 0x00000070ff087424 */ /* 0x000fe200078e00ff */
[----:B------:R3:W4:Y:S01]  /*6dd0*/  LDC.64 R14, c[0x4][R2] ;  /* 0x01000000020e7b82 */ /* 0x0007220000000a00 */
[----:B------:R-:W1:Y:S01]  /*6de0*/  LDCU.64 UR6, c[0x4][0x88] ;  /* 0x01001100ff0677ac */ /* 0x000e620008000a00 */
[----:B------:R-:W-:Y:S01]  /*6df0*/  IMAD.MOV.U32 R13, RZ, RZ, RZ ;  /* 0x000000ffff0d7224 */ /* 0x000fe200078e00ff */
[----:B------:R-:W1:Y:S01]  /*6e00*/  LDCU.64 UR4, c[0x4][0x8] ;  /* 0x01000100ff0477ac */ /* 0x000e620008000a00 */
[----:B--2---:R-:W-:Y:S01]  /*6e10*/  MOV R5, UR9 ;  /* 0x0000000900057c02 */ /* 0x004fe20008000f00 */
[----:B------:R-:W-:Y:S01]  /*6e20*/  IMAD.U32 R4, RZ, RZ, UR8 ;  /* 0x00000008ff047e24 */ /* 0x000fe2000f8e00ff */
[----:B-1----:R-:W-:Y:S01]  /*6e30*/  MOV R7, UR7 ;  /* 0x0000000700077c02 */ /* 0x002fe20008000f00 */
[----:B------:R-:W-:Y:S01]  /*6e40*/  IMAD.U32 R6, RZ, RZ, UR6 ;  /* 0x00000006ff067e24 */ /* 0x000fe2000f8e00ff */
[----:B------:R-:W-:Y:S01]  /*6e50*/  MOV R11, UR5 ;  /* 0x00000005000b7c02 */ /* 0x000fe20008000f00 */
[----:B------:R-:W-:Y:S02]  /*6e60*/  IMAD.U32 R10, RZ, RZ, UR4 ;  /* 0x00000004ff0a7e24 */ /* 0x000fe4000f8e00ff */
[----:B------:R-:W-:Y:S07]  /*6e70*/  LEPC R20, `(.L_x_105) ;  /* 0x000000001014794e */ /* 0x000fee0000000000 */
[----:B---345:R-:W-:Y:S05]  /*6e80*/  CALL.ABS.NOINC R14 ;  /* 0x000000000e007343 */ /* 0x038fea0003c00000 */
.L_x_105:
[----:B------:R-:W1:Y:S01]  /*6e90*/  LDCU.64 UR8, c[0x4][0x80] ;  /* 0x01001000ff0877ac */ /* 0x000e620008000a00 */
[----:B------:R-:W2:Y:S01]  /*6ea0*/  LDC.64 R2, c[0x4][R2] ;  /* 0x0100000002027b82 */ /* 0x000ea20000000a00 */
[----:B------:R-:W-:Y:S02]  /*6eb0*/  HFMA2 R12, -RZ, RZ, 0, 5.9604644775390625e-08 ;  /* 0x00000001ff0c7431 */ /* 0x000fe400000001ff */
[----:B------:R-:W-:Y:S02]  /*6ec0*/  IMAD.MOV.U32 R8, RZ, RZ, 0x70 ;  /* 0x00000070ff087424 */ /* 0x000fe400078e00ff */
[----:B------:R-:W-:Y:S01]  /*6ed0*/  IMAD.MOV.U32 R13, RZ, RZ, RZ ;  /* 0x000000ffff0d7224 */ /* 0x000fe200078e00ff */
[----:B------:R-:W3:Y:S01]  /*6ee0*/  LDCU.64 UR6, c[0x4][0x88] ;  /* 0x01001100ff0677ac */ /* 0x000ee20008000a00 */
[----:B------:R-:W4:Y:S01]  /*6ef0*/  LDCU.64 UR4, c[0x4][0x8] ;  /* 0x01000100ff0477ac */ /* 0x000f220008000a00 */
[----:B-1----:R-:W-:Y:S02]  /*6f00*/  MOV R4, UR8 ;  /* 0x0000000800047c02 */ /* 0x002fe40008000f00 */
[----:B------:R-:W-:Y:S02]  /*6f10*/  MOV R5, UR9 ;  /* 0x0000000900057c02 */ /* 0x000fe40008000f00 */
[----:B---3--:R-:W-:Y:S01]  /*6f20*/  MOV R7, UR7 ;  /* 0x0000000700077c02 */ /* 0x008fe20008000f00 */
[----:B------:R-:W-:Y:S01]  /*6f30*/  IMAD.U32 R6, RZ, RZ, UR6 ;  /* 0x00000006ff067e24 */ /* 0x000fe2000f8e00ff */
[----:B----4-:R-:W-:Y:S01]  /*6f40*/  MOV R11, UR5 ;  /* 0x00000005000b7c02 */ /* 0x010fe20008000f00 */
[----:B------:R-:W-:Y:S02]  /*6f50*/  IMAD.U32 R10, RZ, RZ, UR4 ;  /* 0x00000004ff0a7e24 */ /* 0x000fe4000f8e00ff */
[----:B------:R-:W-:Y:S07]  /*6f60*/  LEPC R20, `(.L_x_104) ;  /* 0x000000001014794e */ /* 0x000fee0000000000 */
[----:B--2---:R-:W-:Y:S05]  /*6f70*/  CALL.ABS.NOINC R2 ;  /* 0x0000000002007343 */ /* 0x004fea0003c00000 */
.L_x_104:
[----:B------:R-:W-:Y:S02]  /*6f80*/  ISETP.NE.U32.AND P0, PT, RZ, UR54, PT ;  /* 0x00000036ff007c0c */ /* 0x000fe4000bf05070 */
[C---:B------:R-:W-:Y:S02]  /*6f90*/  ISETP.NE.U32.AND P1, PT, R54.reuse, RZ, PT ;  /* 0x000000ff3600720c */ /* 0x040fe40003f25070 */
[----:B------:R-:W-:Y:S02]  /*6fa0*/  ISETP.NE.U32.AND P4, PT, R54, RZ, PT ;  /* 0x000000ff3600720c */ /* 0x000fe40003f85070 */
[----:B------:R-:W-:Y:S02]  /*6fb0*/  ISETP.NE.AND.EX P0, PT, RZ, UR55, PT, P0 ;  /* 0x00000037ff007c0c */ /* 0x000fe4000bf05300 */
[C---:B------:R-:W-:Y:S02]  /*6fc0*/  ISETP.NE.AND.EX P1, PT, R55.reuse, RZ, PT, P1 ;  /* 0x000000ff3700720c */ /* 0x040fe40003f25310 */
[----:B------:R-:W-:Y:S02]  /*6fd0*/  ISETP.NE.AND.EX P4, PT, R55, RZ, P0, P4 ;  /* 0x000000ff3700720c */ /* 0x000fe40000785340 */
[----:B------:R-:W-:Y:S02]  /*6fe0*/  ISETP.NE.U32.AND P5, PT, R50, RZ, PT ;  /* 0x000000ff3200720c */ /* 0x000fe40003fa5070 */
[----:B------:R-:W-:Y:S02]  /*6ff0*/  ISETP.NE.U32.AND P3, PT, RZ, UR54, PT ;  /* 0x00000036ff007c0c */ /* 0x000fe4000bf65070 */
[----:B------:R-:W-:Y:S02]  /*7000*/  PLOP3.LUT P2, PT, PT, PT, PT, 0x8, 0x80 ;  /* 0x000000000080781c */ /* 0x000fe40003f4e170 */
[----:B------:R-:W-:Y:S02]  /*7010*/  ISETP.NE.AND.EX P5, PT, R51, RZ, PT, P5 ;  /* 0x000000ff3300720c */ /* 0x000fe40003fa5350 */
[----:B------:R-:W-:Y:S03]  /*7020*/  ISETP.NE.AND.EX P3, PT, RZ, UR55, PT, P3 ;  /* 0x00000037ff007c0c */ /* 0x000fe6000bf65330 */
[----:B------:R-:W-:Y:S01]  /*7030*/  @!P4 PLOP3.LUT P2, PT, P1, PT, PT, 0x80, 0x8 ;  /* 0x000000000008c81c */ /* 0x000fe20000f4f070 */
[----:B------:R-:W-:Y:S01]  /*7040*/  @!UPT UIADD3 URZ, UPT, UPT, URZ, URZ, URZ ;  /* 0x000000fffffff290 */ /* 0x000fe2000fffe0ff */
[----:B------:R-:W-:Y:S11]  /*7050*/  @!P1 BRA `(.L_x_106) ;  /* 0x0000000000309947 */ /* 0x000ff60003800000 */
[----:B------:R-:W-:Y:S01]  /*7060*/  ISETP.NE.U32.AND P0, PT, R52, RZ, PT ;  /* 0x000000ff3400720c */ /* 0x000fe20003f05070 */
        /* <DEDUP_REMOVED lines=11> */
.L_x_106:
[----:B------:R-:W-:Y:S05]  /*7120*/  @!P5 BRA `(.L_x_107) ;  /* 0x000000000024d947 */ /* 0x000fea0003800000 */
[----:B------:R-:W-:Y:S01]  /*7130*/  ISETP.NE.U32.AND P0, PT, R48, RZ, PT ;  /* 0x000000ff3000720c */ /* 0x000fe20003f05070 */
[----:B------:R-:W2:Y:S03]  /*7140*/  LDCU.64 UR4, c[0x0][0x358] ;  /* 0x00006b00ff0477ac */ /* 0x000ea60008000a00 */
[----:B------:R-:W-:Y:S11]  /*7150*/  ISETP.NE.AND.EX P0, PT, R49, RZ, PT, P0 ;  /* 0x000000ff3100720c */ /* 0x000ff60003f05300 */
[----:B------:R-:W-:Y:S02]  /*7160*/  @!UPT UIADD3 URZ, UPT, UPT, URZ, URZ, URZ ;  /* 0x000000fffffff290 */ /* 0x000fe4000fffe0ff */
[----:B------:R-:W4:Y:S01]  /*7170*/  @P0 LDC.64 R2, c[0x0][0x8a8] ;  /* 0x00022a00ff020b82 */ /* 0x000f220000000a00 */
[----:B-1----:R-:W-:Y:S04]  /*7180*/  @P0 IMAD R0, R50, UR60, RZ ;  /* 0x0000003c32000c24 */ /* 0x002fe8000f8e02ff */
[----:B----4-:R-:W-:Y:S05]  /*7190*/  @P0 IMAD.WIDE R2, R0, 0x4, R2 ;  /* 0x0000000400020825 */ /* 0x010fea00078e0202 */
[----:B--2--5:R2:W5:Y:S02]  /*71a0*/  @P0 LDG.E R24, desc[UR4][R2.64] ;  /* 0x0000000402180981 */ /* 0x024564000c1e1900 */
[----:B--2---:R-:W4:Y:S02]  /*71b0*/  @!P0 LDC R24, c[0x0][0x8a0] ;  /* 0x00022800ff188b82 */ /* 0x004f240000000800 */
.L_x_107:
[----:B---3-5:R-:W-:Y:S01]  /*71c0*/  FSETP.NEU.AND P0, PT, R26, RZ, PT ;  /* 0x000000ff1a00720b */ /* 0x028fe20003f0d000 */
[----:B------:R-:W-:Y:S01]  /*71d0*/  ULOP3.LUT UR4, UR52, 0x1, URZ, 0x3c, !UPT ;  /* 0x0000000134047892 */ /* 0x000fe2000f8e3cff */
[----:B------:R-:W-:Y:S01]  /*71e0*/  SEL R4, RZ, 0xffffffff, P3 ;  /* 0xffffffffff047807 */ /* 0x000fe20001800000 */
[----:B------:R-:W-:Y:S01]  /*71f0*/  IMAD.U32 R78, RZ, RZ, UR48 ;  /* 0x00000030ff4e7e24 */ /* 0x000fe2000f8e00ff */
[----:B------:R-:W-:Y:S01]  /*7200*/  @!P4 LOP3.LUT P3, RZ, R27, 0xff, RZ, 0xc0, !PT ;  /* 0x000000ff1bffc812 */ /* 0x000fe2000786c0ff */
[----:B------:R-:W-:Y:S01]  /*7210*/  IMAD.SHL.U32 R73, R63, 0x10, RZ ;  /* 0x000000103f497824 */ /* 0x000fe200078e00ff */
[----:B-1----:R-:W-:Y:S01]  /*7220*/  @!P4 SEL R0, RZ, 0xffffffff, P0 ;  /* 0xffffffffff00c807 */ /* 0x002fe20000000000 */
[----:B------:R-:W-:Y:S01]  /*7230*/  IMAD.U32 R81, RZ, RZ, UR4 ;  /* 0x00000004ff517e24 */ /* 0x000fe2000f8e00ff */
[----:B------:R-:W-:Y:S01]  /*7240*/  LEA R71, R22, UR49, 0x3 ;  /* 0x0000003116477c11 */ /* 0x000fe2000f8e18ff */
[----:B------:R-:W-:Y:S01]  /*7250*/  IMAD.SHL.U32 R78, R78, 0x2000, RZ ;  /* 0x000020004e4e7824 */ /* 0x000fe200078e00ff */
[----:B------:R-:W-:Y:S01]  /*7260*/  @P2 SEL R0, R4, R0, !P3 ;  /* 0x0000000004002207 */ /* 0x000fe20005800000 */
[----:B------:R-:W-:Y:S01]  /*7270*/  IMAD.SHL.U32 R72, R62, 0x10, RZ ;  /* 0x000000103e487824 */ /* 0x000fe200078e00ff */
[----:B------:R-:W-:Y:S01]  /*7280*/  SEL R3, RZ, 0xffffffff, P0 ;  /* 0xffffffffff037807 */ /* 0x000fe20000000000 */
[----:B------:R-:W-:Y:S01]  /*7290*/  IMAD.IADD R77, R67, 0x1, R78 ;  /* 0x00000001434d7824 */ /* 0x000fe200078e024e */
[----:B------:R-:W-:Y:S01]  /*72a0*/  @!P4 LOP3.LUT R0, R0, 0x1, RZ, 0xc0, !PT ;  /* 0x000000010000c812 */ /* 0x000fe200078ec0ff */
[----:B------:R-:W-:Y:S01]  /*72b0*/  BSSY B1, `(.L_x_108) ;  /* 0x0000038000017945 */ /* 0x000fe20003800000 */
[----:B------:R-:W-:Y:S01]  /*72c0*/  IMAD.MOV.U32 R80, RZ, RZ, 0x1 ;  /* 0x00000001ff507424 */ /* 0x000fe200078e00ff */
[----:B------:R-:W-:Y:S02]  /*72d0*/  CS2R R46, SRZ ;  /* 0x00000000002e7805 */ /* 0x000fe4000001ff00 */
[----:B------:R-:W-:Y:S01]  /*72e0*/  ISETP.NE.U32.OR P5, PT, R0, 0x1, P4 ;  /* 0x000000010000780c */ /* 0x000fe200027a5470 */
[----:B------:R-:W-:Y:S01]  /*72f0*/  IMAD.U32 R0, RZ, RZ, UR48 ;  /* 0x00000030ff007e24 */ /* 0x000fe2000f8e00ff */
[----:B------:R-:W-:Y:S01]  /*7300*/  LOP3.LUT P4, R60, R27, 0xff, RZ, 0xc0, !PT ;  /* 0x000000ff1b3c7812 */ /* 0x000fe2000788c0ff */
[----:B------:R-:W-:Y:S01]  /*7310*/  IMAD.IADD R76, R77, 0x1, R73 ;  /* 0x000000014d4c7824 */ /* 0x000fe200078e0249 */
[----:B------:R-:W-:Y:S01]  /*7320*/  P2R R70, PR, RZ, 0x20 ;  /* 0x00000020ff467803 */ /* 0x000fe20000000000 */
[----:B------:R-:W-:Y:S01]  /*7330*/  IMAD R25, R22, 0x20, R23 ;  /* 0x0000002016197824 */ /* 0x000fe200078e0217 */
[----:B------:R-:W-:Y:S01]  /*7340*/  LEA R0, R0, UR49, 0x3 ;  /* 0x0000003100007c11 */ /* 0x000fe2000f8e18ff */
[----:B------:R-:W-:Y:S01]  /*7350*/  IMAD.U32 R79, RZ, RZ, UR48 ;  /* 0x00000030ff4f7e24 */ /* 0x000fe2000f8e00ff */
[----:B------:R-:W-:Y:S02]  /*7360*/  @P1 SEL R3, R4, R3, !P4 ;  /* 0x0000000304031207 */ /* 0x000fe40006000000 */
[----:B------:R-:W-:Y:S02]  /*7370*/  CS2R R44, SRZ ;  /* 0x00000000002c7805 */ /* 0x000fe4000001ff00 */
[----:B------:R-:W-:Y:S02]  /*7380*/  CS2R R42, SRZ ;  /* 0x00000000002a7805 */ /* 0x000fe4000001ff00 */
[----:B------:R-:W-:Y:S02]  /*7390*/  CS2R R40, SRZ ;  /* 0x0000000000287805 */ /* 0x000fe4000001ff00 */
[----:B------:R-:W-:Y:S02]  /*73a0*/  LOP3.LUT R3, R3, 0x1, RZ, 0xc0, !PT ;  /* 0x0000000103037812 */ /* 0x000fe400078ec0ff */
[----:B------:R-:W-:Y:S02]  /*73b0*/  CS2R R38, SRZ ;  /* 0x0000000000267805 */ /* 0x000fe4000001ff00 */
[----:B------:R-:W-:Y:S02]  /*73c0*/  @P5 SHF.L.U32 R2, R81, 0x1f, RZ ;  /* 0x0000001f51025819 */ /* 0x000fe400000006ff */
[----:B------:R-:W-:Y:S02]  /*73d0*/  CS2R R36, SRZ ;  /* 0x0000000000247805 */ /* 0x000fe4000001ff00 */
[----:B------:R-:W-:Y:S02]  /*73e0*/  ISETP.NE.U32.AND P0, PT, R3, 0x1, PT ;  /* 0x000000010300780c */ /* 0x000fe40003f05070 */
[----:B------:R-:W-:Y:S01]  /*73f0*/  CS2R R34, SRZ ;  /* 0x0000000000227805 */ /* 0x000fe2000001ff00 */
[----:B------:R1:W2:Y:S01]  /*7400*/  @P5 SYNCS.PHASECHK.TRANS64.TRYWAIT P3, [R0+URZ+0x40], R2 ;  /* 0x00004002000055a7 */ /* 0x0002a200080611ff */
[----:B------:R-:W-:Y:S02]  /*7410*/  CS2R R32, SRZ ;  /* 0x0000000000207805 */ /* 0x000fe4000001ff00 */
[----:B------:R-:W-:Y:S01]  /*7420*/  P2R R82, PR, RZ, 0x1 ;  /* 0x00000001ff527803 */ /* 0x000fe20000000000 */
[----:B------:R-:W-:Y:S02]  /*7430*/  IMAD.IADD R75, R77, 0x1, R72 ;  /* 0x000000014d4b7824 */ /* 0x000fe400078e0248 */
[----:B------:R-:W-:Y:S01]  /*7440*/  IMAD.IADD R74, R66, 0x1, R76 ;  /* 0x00000001424a7824 */ /* 0x000fe200078e024c */
[----:B-1----:R-:W-:Y:S04]  /*7450*/  SHF.L.U32 R2, R65, 0x1f, RZ ;  /* 0x0000001f41027819 */ /* 0x002fe800000006ff */
[----:B------:R1:W3:Y:S01]  /*7460*/  SYNCS.PHASECHK.TRANS64.TRYWAIT P2, [R71+URZ+0xa0], R2 ;  /* 0x0000a002470075a7 */ /* 0x0002e200080411ff */
[----:B--2---:R-:W-:Y:S01]  /*7470*/  @P5 SEL R80, RZ, 0x1, !P3 ;  /* 0x00000001ff505807 */ /* 0x004fe20005800000 */
[----:B-1----:R-:W-:Y:S06]  /*7480*/  @!P5 BRA `(.L_x_109) ;  /* 0x000000000068d947 */ /* 0x002fec0003800000 */
[----:B------:R-:W-:Y:S01]  /*7490*/  ISETP.NE.AND P0, PT, R80, RZ, PT ;  /* 0x000000ff5000720c */ /* 0x000fe20003f05270 */
[----:B------:R-:W-:Y:S01]  /*74a0*/  BSSY B0, `(.L_x_110) ;  /* 0x000000d000007945 */ /* 0x000fe20003800000 */
[----:B------:R-:W-:Y:S02]  /*74b0*/  CS2R R34, SRZ ;  /* 0x0000000000227805 */ /* 0x000fe4000001ff00 */
[----:B------:R-:W-:Y:S02]  /*74c0*/  CS2R R32, SRZ ;  /* 0x0000000000207805 */ /* 0x000fe4000001ff00 */
[----:B------:R-:W-:Y:S02]  /*74d0*/  CS2R R38, SRZ ;  /* 0x0000000000267805 */ /* 0x000fe4000001ff00 */
[----:B------:R-:W-:Y:S02]  /*74e0*/  CS2R R36, SRZ ;  /* 0x0000000000247805 */ /* 0x000fe4000001ff00 */
[----:B------:R-:W-:Y:S02]  /*74f0*/  CS2R R42, SRZ ;  /* 0x00000000002a7805 */ /* 0x000fe4000001ff00 */
[----:B------:R-:W-:Y:S02]  /*7500*/  CS2R R40, SRZ ;  /* 0x0000000000287805 */ /* 0x000fe4000001ff00 */
[----:B------:R-:W-:Y:S02]  /*7510*/  CS2R R46, SRZ ;  /* 0x00000000002e7805 */ /* 0x000fe4000001ff00 */
[----:B------:R-:W-:Y:S01]  /*7520*/  CS2R R44, SRZ ;  /* 0x00000000002c7805 */ /* 0x000fe2000001ff00 */
[----:B------:R-:W-:Y:S06]  /*7530*/  @P0 BRA `(.L_x_111) ;  /* 0x00000000000c0947 */ /* 0x000fec0003800000 */
[----:B------:R-:W-:Y:S04]  /*7540*/  SHF.L.U32 R3, R81, 0x1f, RZ ;  /* 0x0000001f51037819 */ /* 0x000fe800000006ff */
[----:B------:R-:W1:Y:S02]  /*7550*/  SYNCS.PHASECHK.TRANS64.TRYWAIT P0, [R0+URZ+0x40], R3 ;  /* 0x00004003000075a7 */ /* 0x000e6400080011ff */
[----:B-1----:R-:W-:Y:S05]  /*7560*/  @!P0 BRA `(.L_x_112) ;  /* 0x0000001c00708947 */ /* 0x002fea0003800000 */
.L_x_111:
[----:B------:R-:W-:Y:S05]  /*7570*/  BSYNC B0 ;  /* 0x0000000000007941 */ /* 0x000fea0003800000 */
.L_x_110:
[----:B------:R-:W-:Y:S01]  /*7580*/  ISETP.NE.AND P0, PT, R82, RZ, PT ;  /* 0x000000ff5200720c */ /* 0x000fe20003f05270 */
[----:B------:R-:W-:Y:S04]  /*7590*/  UIADD3 UR4, UPT, UPT, UR48, 0x1, URZ ;  /* 0x0000000130047890 */ /* 0x000fe8000fffe0ff */
[----:B------:R-:W-:Y:S04]  /*75a0*/  UISETP.NE.AND UP0, UPT, UR4, 0x3, UPT ;  /* 0x000000030400788c */ /* 0x000fe8000bf05270 */
[----:B------:R-:W-:Y:S02]  /*75b0*/  USEL UR5, URZ, 0x1, UP0 ;  /* 0x00000001ff057887 */ /* 0x000fe40008000000 */
[----:B------:R-:W-:Y:S02]  /*75c0*/  USEL UR4, UR4, URZ, UP0 ;  /* 0x000000ff04047287 */ /* 0x000fe40008000000 */
[----:B------:R2:W1:Y:S02]  /*75d0*/  @P0 LDS.128 R32, [R77] ;  /* 0x000000004d200984 */ /* 0x0004640000000c00 */
[----:B------:R-:W-:Y:S02]  /*75e0*/  LOP3.LUT R81, R81, UR5, RZ, 0x3c, !PT ;  /* 0x0000000551517c12 */ /* 0x000fe4000f8e3cff */
[----:B------:R2:W1:Y:S01]  /*75f0*/  @P0 LDS.128 R36, [R76+0x10] ;  /* 0x000010004c240984 */ /* 0x0004620000000c00 */
[----:B------:R-:W-:Y:S03]  /*7600*/  IMAD.U32 R79, RZ, RZ, UR4 ;  /* 0x00000004ff4f7e24 */ /* 0x000fe6000f8e00ff */
[----:B------:R2:W1:Y:S04]  /*7610*/  @P0 LDS.128 R40, [R75+0x20] ;  /* 0x000020004b280984 */ /* 0x0004680000000c00 */
[----:B------:R2:W1:Y:S02]  /*7620*/  @P0 LDS.128 R44, [R74+0x10] ;  /* 0x000010004a2c0984 */ /* 0x0004640000000c00 */
.L_x_109:
[----:B------:R-:W-:Y:S05]  /*7630*/  BSYNC B1 ;  /* 0x0000000000017941 */ /* 0x000fea0003800000 */
.L_x_108:
[----:B-1----:R-:W-:Y:S04]  /*7640*/  SHF.R.U32.HI R0, RZ, 0x15, R25 ;  /* 0x00000015ff007819 */ /* 0x002fe80000011619 */
[----:B------:R-:W-:Y:S01]  /*7650*/  LOP3.LUT P0, RZ, R0, 0x3, R56, 0x48, !PT ;  /* 0x0000000300ff7812 */ /* 0x000fe20007804838 */
[----:B------:R-:W-:Y:S01]  /*7660*/  @!UPT UIADD3 URZ, UPT, UPT, URZ, URZ, URZ ;  /* 0x000000fffffff290 */ /* 0x000fe2000fffe0ff */
[----:B---3--:R-:W-:Y:S11]  /*7670*/  @P2 BRA `(.L_x_113) ;  /* 0x0000000000082947 */ /* 0x008ff60003800000 */
[----:B------:R-:W1:Y:S02]  /*7680*/  SYNCS.PHASECHK.TRANS64.TRYWAIT P1, [R71+URZ+0xa0], R2 ;  /* 0x0000a002470075a7 */ /* 0x000e6400080211ff */
[----:B-1----:R-:W-:Y:S05]  /*7690*/  @!P1 BRA `(.L_x_114) ;  /* 0x0000001c00389947 */ /* 0x002fea0003800000 */
.L_x_113:
[----:B------:R-:W-:Y:S05]  /*76a0*/  @!P0 BRA `(.L_x_115) ;  /* 0x0000000000408947 */ /* 0x000fea0003800000 */
[----:B------:R-:W3:Y:S01]  /*76b0*/  LDCU.64 UR8, c[0x4][0x70] ;  /* 0x01000e00ff0877ac */ /* 0x000ee20008000a00 */
[----:B------:R-:W-:Y:S01]  /*76c0*/  MOV R3, 0x0 ;  /* 0x0000000000037802 */ /* 0x000fe20000000f00 */
[----:B------:R-:W-:Y:S02]  /*76d0*/  HFMA2 R12, -RZ, RZ, 0, 5.9604644775390625e-08 ;  /* 0x00000001ff0c7431 */ /* 0x000fe400000001ff */
[----:B------:R-:W-:Y:S02]  /*76e0*/  IMAD.MOV.U32 R8, RZ, RZ, 0x192 ;  /* 0x00000192ff087424 */ /* 0x000fe400078e00ff */
[----:B------:R-:W-:Y:S01]  /*76f0*/  IMAD.MOV.U32 R13, RZ, RZ, RZ ;  /* 0x000000ffff0d7224 */ /* 0x000fe200078e00ff */
[----:B------:R-:W5:Y:S01]  /*7700*/  LDCU.64 UR6, c[0x4][0x78] ;  /* 0x01000f00ff0677ac */ /* 0x000f620008000a00 */
[----:B-1----:R-:W1:Y:S01]  /*7710*/  LDC.64 R2, c[0x4][R3] ;  /* 0x0100000003027b82 */ /* 0x002e620000000a00 */
[----:B------:R-:W2:Y:S01]  /*7720*/  LDCU.64 UR4, c[0x4][0x10] ;  /* 0x01000200ff0477ac */ /* 0x000ea20008000a00 */
[----:B---3--:R-:W-:Y:S01]  /*7730*/  MOV R5, UR9 ;  /* 0x0000000900057c02 */ /* 0x008fe20008000f00 */
[----:B------:R-:W-:Y:S01]  /*7740*/  IMAD.U32 R4, RZ, RZ, UR8 ;  /* 0x00000008ff047e24 */ /* 0x000fe2000f8e00ff */
[----:B-----5:R-:W-:Y:S01]  /*7750*/  MOV R7, UR7 ;  /* 0x0000000700077c02 */ /* 0x020fe20008000f00 */
[----:B------:R-:W-:Y:S01]  /*7760*/  IMAD.U32 R6, RZ, RZ, UR6 ;  /* 0x00000006ff067e24 */ /* 0x000fe2000f8e00ff */
[----:B--2---:R-:W-:Y:S01]  /*7770*/  MOV R11, UR5 ;  /* 0x00000005000b7c02 */ /* 0x004fe20008000f00 */
[----:B------:R-:W-:Y:S02]  /*7780*/  IMAD.U32 R10, RZ, RZ, UR4 ;  /* 0x00000004ff0a7e24 */ /* 0x000fe4000f8e00ff */
[----:B------:R-:W-:Y:S07]  /*7790*/  LEPC R20, `(.L_x_115) ;  /* 0x000000001014794e */ /* 0x000fee0000000000 */
[----:B-1--4-:R-:W-:Y:S05]  /*77a0*/  CALL.ABS.NOINC R2 ;  /* 0x0000000002007343 */ /* 0x012fea0003c00000 */
.L_x_115:
[----:B------:R-:W-:Y:S05]  /*77b0*/  WARPSYNC.ALL ;  /* 0x0000000000007948 */ /* 0x000fea0003800000 */
[----:B------:R-:W-:Y:S01]  /*77c0*/  R2UR UR4, R25 ;  /* 0x00000000190472ca */ /* 0x000fe200000e0000 */
[----:B------:R-:W-:Y:S01]  /*77d0*/  BSSY.RECONVERGENT B0, `(.L_x_116) ;  /* 0x000003d000007945 */ /* 0x000fe20003800200 */
[----:B------:R-:W-:Y:S11]  /*77e0*/  ISETP.NE.AND P0, PT, R68, RZ, PT ;  /* 0x000000ff4400720c */ /* 0x000ff60003f05270 */
[----:B------:R-:W4:Y:S02]  /*77f0*/  LDTM.x16 R4, tmem[UR4] ;  /* 0x00000004000479ee */ /* 0x000f240008240000 */
[C---:B----4-:R-:W-:Y:S01]  /*7800*/  FMUL R0, R24.reuse, R4 ;  /* 0x0000000418007220 */ /* 0x050fe20000400000 */
[C---:B-1----:R-:W-:Y:S01]  /*7810*/  FMUL R2, R24.reuse, R5 ;  /* 0x0000000518027220 */ /* 0x042fe20000400000 */
[C---:B------:R-:W-:Y:S01]  /*7820*/  FMUL R3, R24.reuse, R6 ;  /* 0x0000000618037220 */ /* 0x040fe20000400000 */
[----:B------:R-:W-:Y:S01]  /*7830*/  FMUL R7, R24, R7 ;  /* 0x0000000718077220 */ /* 0x000fe20000400000 */
[----:B------:R-:W-:Y:S01]  /*7840*/  FFMA R28, R26, R32, R0 ;  /* 0x000000201a1c7223 */ /* 0x000fe20000000000 */
        /* <DEDUP_REMOVED lines=10> */
[----:B------:R1:W-:Y:S01]  /*78f0*/  STS.128 [R77], R28 ;  /* 0x0000001c4d007388 */ /* 0x0003e20000000c00 */
        /* <DEDUP_REMOVED lines=8> */
[----:B------:R1:W-:Y:S01]  /*7980*/  STS.128 [R76+0x10], R4 ;  /* 0x000010044c007388 */ /* 0x0003e20000000c00 */
[----:B------:R-:W-:Y:S01]  /*7990*/  FMUL R13, R24, R17 ;  /* 0x00000011180d7220 */ /* 0x000fe20000400000 */
[----:B------:R-:W-:Y:S01]  /*79a0*/  FFMA R10, R26, R42, R10 ;  /* 0x0000002a1a0a7223 */ /* 0x000fe2000000000a */
[----:B------:R-:W-:Y:S01]  /*79b0*/  FMUL R14, R24, R18 ;  /* 0x00000012180e7220 */ /* 0x000fe20000400000 */
[----:B------:R-:W-:Y:S01]  /*79c0*/  FFMA R11, R26, R43, R15 ;  /* 0x0000002b1a0b7223 */ /* 0x000fe2000000000f */
[----:B------:R-:W-:Y:S01]  /*79d0*/  FMUL R19, R24, R19 ;  /* 0x0000001318137220 */ /* 0x000fe20000400000 */
[C---:B------:R-:W-:Y:S01]  /*79e0*/  FFMA R12, R26.reuse, R44, R12 ;  /* 0x0000002c1a0c7223 */ /* 0x040fe2000000000c */
[C---:B------:R-:W-:Y:S01]  /*79f0*/  FFMA R13, R26.reuse, R45, R13 ;  /* 0x0000002d1a0d7223 */ /* 0x040fe2000000000d */
[C---:B------:R-:W-:Y:S01]  /*7a00*/  FFMA R14, R26.reuse, R46, R14 ;  /* 0x0000002e1a0e7223 */ /* 0x040fe2000000000e */
[----:B------:R1:W-:Y:S01]  /*7a10*/  STS.128 [R75+0x20], R8 ;  /* 0x000020084b007388 */ /* 0x0003e20000000c00 */
[----:B------:R-:W-:Y:S05]  /*7a20*/  FFMA R15, R26, R47, R19 ;  /* 0x0000002f1a0f7223 */ /* 0x000fea0000000013 */
[----:B------:R1:W-:Y:S01]  /*7a30*/  STS.128 [R74+0x10], R12 ;  /* 0x0000100c4a007388 */ /* 0x0003e20000000c00 */
[----:B------:R-:W-:Y:S01]  /*7a40*/  @!PT LDS RZ, [RZ] ;  /* 0x00000000fffff984 */ /* 0x000fe20000000800 */
[----:B------:R-:W-:Y:S01]  /*7a50*/  @!PT LDS RZ, [RZ] ;  /* 0x00000000fffff984 */ /* 0x000fe20000000800 */
[----:B------:R-:W-:Y:S01]  /*7a60*/  @!PT LDS RZ, [RZ] ;  /* 0x00000000fffff984 */ /* 0x000fe20000000800 */
[----:B------:R-:W-:Y:S01]  /*7a70*/  @!PT LDS RZ, [RZ] ;  /* 0x00000000fffff984 */ /* 0x000fe20000000800 */
[----:B------:R3:W-:Y:S06]  /*7a80*/  MEMBAR.ALL.CTA ;  /* 0x0000000000007992 */ /* 0x0007ec0000008000 */
[----:B---3--:R-:W3:Y:S02]  /*7a90*/  FENCE.VIEW.ASYNC.S ;  /* 0x00000000000073c6 */ /* 0x008ee40000000000 */
[----:B---3--:R-:W-:Y:S06]  /*7aa0*/  BAR.SYNC.DEFER_BLOCKING 0x1, 0x80 ;  /* 0x0042000000007b1d */ /* 0x008fec0000010000 */
[----:B------:R-:W-:Y:S05]  /*7ab0*/  @P0 BRA `(.L_x_117) ;  /* 0x0000000000380947 */ /* 0x000fea0003800000 */
[----:B------:R-:W3:Y:S01]  /*7ac0*/  LDCU.64 UR6, c[0x0][0x348] ;  /* 0x00006900ff0677ac */ /* 0x000ee20008000a00 */
[----:B------:R-:W-:Y:S01]  /*7ad0*/  R2UR UR5, R78 ;  /* 0x000000004e0572ca */ /* 0x000fe200000e0000 */
[----:B------:R-:W-:Y:S01]  /*7ae0*/  UMOV UR47, UR60 ;  /* 0x0000003c002f7c82 */ /* 0x000fe20008000000 */
[----:B------:R-:W-:Y:S01]  /*7af0*/  UIADD3 UR9, UPT, UPT, UR45, 0x20, URZ ;  /* 0x000000202d097890 */ /* 0x000fe2000fffe0ff */
[----:B------:R-:W-:Y:S01]  /*7b00*/  UMOV UR10, UR46 ;  /* 0x0000002e000a7c82 */ /* 0x000fe20008000000 */
[----:B------:R-:W-:Y:S09]  /*7b10*/  UMOV UR11, UR60 ;  /* 0x0000003c000b7c82 */ /* 0x000ff20008000000 */
[----:B------:R-:W-:Y:S02]  /*7b20*/  UIADD3 UR5, UPT, UPT, UR49, UR5, URZ ;  /* 0x0000000531057290 */ /* 0x000fe4000fffe0ff */
[----:B---3--:R-:W-:Y:S02]  /*7b30*/  UIADD3 UR4, UP0, UPT, UR6, 0x680, URZ ;  /* 0x0000068006047890 */ /* 0x008fe4000ff1e0ff */
[----:B------:R-:W-:Y:S02]  /*7b40*/  UIADD3 UR44, UPT, UPT, UR5, 0x200, URZ ;  /* 0x00000200052c7890 */ /* 0x000fe4000fffe0ff */
[----:B------:R-:W-:Y:S02]  /*7b50*/  UIADD3 UR8, UPT, UPT, UR5, 0x1200, URZ ;  /* 0x0000120005087890 */ /* 0x000fe4000fffe0ff */
[----:B------:R-:W-:Y:S09]  /*7b60*/  UIADD3.X UR5, UPT, UPT, URZ, UR7, URZ, UP0, !UPT ;  /* 0x00000007ff057290 */ /* 0x000ff200087fe4ff */
[----:B------:R3:W-:Y:S01]  /*7b70*/  UTMASTG.3D [UR44], [UR4] ;  /* 0x0000002c040073b5 */ /* 0x0007e20008010000 */
[----:B------:R3:W-:Y:S02]  /*7b80*/  UTMASTG.3D [UR8], [UR4] ;  /* 0x00000008040073b5 */ /* 0x0007e40008010000 */
[----:B---3--:R0:W-:Y:S02]  /*7b90*/  UTMACMDFLUSH ;  /* 0x00000000000079b7 */ /* 0x0081e40000000000 */
.L_x_117:
[----:B------:R-:W-:Y:S05]  /*7ba0*/  BSYNC.RECONVERGENT B0 ;  /* 0x0000000000007941 */ /* 0x000fea0003800200 */
.L_x_116:
[----:B------:R-:W-:Y:S01]  /*7bb0*/  UIADD3 UR43, UPT, UPT, UR48, 0x1, URZ ;  /* 0x00000001302b7890 */ /* 0x000fe2000fffe0ff */
[----:B------:R-:W-:Y:S03]  /*7bc0*/  BSSY.RECONVERGENT B0, `(.L_x_118) ;  /* 0x0000005000007945 */ /* 0x000fe60003800200 */
[----:B------:R-:W-:Y:S04]  /*7bd0*/  UISETP.NE.AND UP0, UPT, UR43, 0x3, UPT ;  /* 0x000000032b00788c */ /* 0x000fe8000bf05270 */
[----:B------:R-:W-:Y:S01]  /*7be0*/  USEL UR44, UR43, URZ, UP0 ;  /* 0x000000ff2b2c7287 */ /* 0x000fe20008000000 */
[----:B------:R-:W-:Y:S11]  /*7bf0*/  @P0 BRA `(.L_x_119) ;  /* 0x0000000000040947 */ /* 0x000ff60003800000 */
[----:B------:R-:W-:Y:S04]  /*7c00*/  DEPBAR.LE SB0, 0x1 ;  /* 0x000080400000791a */ /* 0x000fe80000000000 */
.L_x_119:
[----:B------:R-:W-:Y:S05]  /*7c10*/  BSYNC.RECONVERGENT B0 ;  /* 0x0000000000007941 */ /* 0x000fea0003800200 */
.L_x_118:
[----:B------:R-:W-:Y:S01]  /*7c20*/  BAR.SYNC.DEFER_BLOCKING 0x1, 0x80 ;  /* 0x0042000000007b1d */ /* 0x000fe20000010000 */
[----:B------:R-:W-:Y:S01]  /*7c30*/  ISETP.NE.AND P1, PT, R70, RZ, PT ;  /* 0x000000ff4600720c */ /* 0x000fe20003f25270 */
[----:B------:R-:W-:Y:S01]  /*7c40*/  UISETP.NE.AND UP0, UPT, UR51, URZ, UPT ;  /* 0x000000ff3300728c */ /* 0x000fe2000bf05270 */
[----:B------:R-:W-:Y:S11]  /*7c50*/  LEA R2, R79, UR49, 0x3 ;  /* 0x000000314f027c11 */ /* 0x000ff6000f8e18ff */
[----:B------:R-:W-:Y:S01]  /*7c60*/  @P1 SHF.L.U32 R3, R81, 0x1f, RZ ;  /* 0x0000001f51031819 */ /* 0x000fe200000006ff */
[----:B------:R-:W-:Y:S06]  /*7c70*/  BRA.U !UP0, `(.L_x_120) ;  /* 0x0000000108287547 */ /* 0x000fec000b800000 */
[----:B------:R-:W-:Y:S01]  /*7c80*/  R2UR UR4, R59 ;  /* 0x000000003b0472ca */ /* 0x000fe200000e0000 */
[----:B-1----:R-:W-:Y:S05]  /*7c90*/  IMAD.U32 R4, RZ, RZ, UR50 ;  /* 0x00000032ff047e24 */ /* 0x002fea000f8e00ff */
[----:B------:R-:W-:Y:S05]  /*7ca0*/  @P1 LEA R4, R4, UR49, 0x3 ;  /* 0x0000003104041c11 */ /* 0x000fea000f8e18ff */
[----:B------:R-:W-:Y:S02]  /*7cb0*/  @P1 VIADD R4, R4, 0x58 ;  /* 0x0000005804041836 */ /* 0x000fe40000000000 */
[----:B------:R-:W-:Y:S01]  /*7cc0*/  IMAD.U32 R0, RZ, RZ, UR4 ;  /* 0x00000004ff007e24 */ /* 0x000fe2000f8e00ff */
[----:B------:R-:W-:Y:S04]  /*7cd0*/  UIADD3 UR4, UPT, UPT, UR50, 0x1, URZ ;  /* 0x0000000132047890 */ /* 0x000fe8000fffe0ff */
[----:B------:R-:W-:Y:S01]  /*7ce0*/  @P1 PRMT R0, R0, 0x654, R4 ;  /* 0x0000065400001816 */ /* 0x000fe20000000004 */
[----:B------:R-:W-:Y:S03]  /*7cf0*/  UISETP.NE.AND UP0, UPT, UR4, 0x3, UPT ;  /* 0x000000030400788c */ /* 0x000fe6000bf05270 */
[----:B------:R3:W-:Y:S01]  /*7d00*/  @P1 SYNCS.ARRIVE.TRANS64.RED.A1T0 RZ, [R0+URZ], RZ ;  /* 0x000000ff00ff19a7 */ /* 0x0007e200081004ff */
[----:B------:R-:W-:Y:S07]  /*7d10*/  USEL UR50, UR4, URZ, UP0 ;  /* 0x000000ff04327287 */ /* 0x000fee0008000000 */
.L_x_120:
[----:B------:R-:W4:Y:S01]  /*7d20*/  @P1 SYNCS.PHASECHK.TRANS64.TRYWAIT P0, [R2+URZ+0x40], R3 ;  /* 0x00004003020015a7 */ /* 0x000f2200080011ff */
[----:B------:R-:W-:Y:S01]  /*7d30*/  BSSY B1, `(.L_x_121) ;  /* 0x0000015000017945 */ /* 0x000fe20003800000 */
[----:B----4-:R-:W-:Y:S03]  /*7d40*/  @P1 SEL R80, RZ, 0x1, !P0 ;  /* 0x00000001ff501807 */ /* 0x010fe60004000000 */
[----:B------:R-:W-:Y:S05]  /*7d50*/  @!P1 BRA `(.L_x_122) ;  /* 0x0000000000489947 */ /* 0x000fea0003800000 */
[----:B------:R-:W-:Y:S01]  /*7d60*/  ISETP.NE.AND P1, PT, R82, RZ, PT ;  /* 0x000000ff5200720c */ /* 0x000fe20003f25270 */
[----:B------:R-:W-:Y:S01]  /*7d70*/  BSSY B0, `(.L_x_123) ;  /* 0x000000a000007945 */ /* 0x000fe20003800000 */
[----:B------:R-:W-:Y:S11]  /*7d80*/  ISETP.NE.AND P0, PT, R80, RZ, PT ;  /* 0x000000ff5000720c */ /* 0x000ff60003f05270 */
[----:B------:R-:W-:Y:S04]  /*7d90*/  @P1 IMAD R79, R79, 0x2000, R67 ;  /* 0x000020004f4f1824 */ /* 0x000fe800078e0243 */
[----:B-1----:R-:W-:Y:S01]  /*7da0*/  @P1 IMAD.IADD R4, R73, 0x1, R79 ;  /* 0x0000000149041824 */ /* 0x002fe200078e024f */
[----:B------:R-:W-:Y:S03]  /*7db0*/  @P1 IADD3 R3, PT, PT, R72, R79, RZ ;  /* 0x0000004f48031210 */ /* 0x000fe60007ffe0ff */
[----:B---3--:R-:W-:Y:S01]  /*7dc0*/  @P1 IMAD.IADD R0, R66, 0x1, R4 ;  /* 0x0000000142001824 */ /* 0x008fe200078e0204 */
[----:B------:R-:W-:Y:S06]  /*7dd0*/  @P0 BRA `(.L_x_124) ;  /* 0x00000000000c0947 */ /* 0x000fec0003800000 */
[----:B------:R-:W-:Y:S04]  /*7de0*/  SHF.L.U32 R81, R81, 0x1f, RZ ;  /* 0x0000001f51517819 */ /* 0x000fe800000006ff */
[----:B------:R-:W1:Y:S02]  /*7df0*/  SYNCS.PHASECHK.TRANS64.TRYWAIT P0, [R2+URZ+0x40], R81 ;  /* 0x00004051020075a7 */ /* 0x000e6400080011ff */
[----:B-1----:R-:W-:Y:S05]  /*7e00*/  @!P0 BRA `(.L_x_125) ;  /* 0x0000001400708947 */ /* 0x002fea0003800000 */
.L_x_124:
[----:B------:R-:W-:Y:S05]  /*7e10*/  BSYNC B0 ;  /* 0x0000000000007941 */ /* 0x000fea0003800000 */
.L_x_123:
[----:B------:R-:W-:Y:S11]  /*7e20*/  ISETP.NE.AND P0, PT, R82, RZ, PT ;  /* 0x000000ff5200720c */ /* 0x000ff60003f05270 */
[----:B------:R-:W-:Y:S02]  /*7e30*/  @!UPT UIADD3 URZ, UPT, UPT, URZ, URZ, URZ ;  /* 0x000000fffffff290 */ /* 0x000fe4000fffe0ff */
[----:B------:R4:W3:Y:S04]  /*7e40*/  @P0 LDS.128 R32, [R79] ;  /* 0x000000004f200984 */ /* 0x0008e80000000c00 */
[----:B------:R4:W1:Y:S04]  /*7e50*/  @P0 LDS.128 R40, [R3+0x20] ;  /* 0x0000200003280984 */ /* 0x0008680000000c00 */
[----:B------:R4:W1:Y:S04]  /*7e60*/  @P0 LDS.128 R36, [R4+0x10] ;  /* 0x0000100004240984 */ /* 0x0008680000000c00 */
[----:B------:R4:W1:Y:S02]  /*7e70*/  @P0 LDS.128 R44, [R0+0x10] ;  /* 0x00001000002c0984 */ /* 0x0008640000000c00 */
.L_x_122:
[----:B------:R-:W-:Y:S05]  /*7e80*/  BSYNC B1 ;  /* 0x0000000000017941 */ /* 0x000fea0003800000 */
.L_x_121:
[----:B---34-:R-:W-:Y:S05]  /*7e90*/  VIADD R0, R25, 0x10 ;  /* 0x0000001019007836 */ /* 0x018fea0000000000 */
[----:B------:R-:W-:Y:S04]  /*7ea0*/  SHF.R.U32.HI R0, RZ, 0x15, R0 ;  /* 0x00000015ff007819 */ /* 0x000fe80000011600 */
[----:B------:R-:W-:Y:S11]  /*7eb0*/  LOP3.LUT P0, RZ, R0, 0x3, R56, 0x48, !PT ;  /* 0x0000000300ff7812 */ /* 0x000ff60007804838 */
[----:B------:R-:W-:Y:S02]  /*7ec0*/  @!UPT UIADD3 URZ, UPT, UPT, URZ, URZ, URZ ;  /* 0x000000fffffff290 */ /* 0x000fe4000fffe0ff */
[----:B------:R-:W-:Y:S05]  /*7ed0*/  @!P0 BRA `(.L_x_126) ;  /* 0x0000000000408947 */ /* 0x000fea0003800000 */
[----:B------:R-:W3:Y:S01]  /*7ee0*/  LDCU.64 UR8, c[0x4][0x70] ;  /* 0x01000e00ff0877ac */ /* 0x000ee20008000a00 */
[----:B------:R-:W-:Y:S01]  /*7ef0*/  MOV R3, 0x0 ;  /* 0x0000000000037802 */ /* 0x000fe20000000f00 */
[----:B-1----:R-:W-:Y:S02]  /*7f00*/  HFMA2 R12, -RZ, RZ, 0, 5.9604644775390625e-08 ;  /* 0x00000001ff0c7431 */ /* 0x002fe400000001ff */
[----:B------:R-:W-:Y:S02]  /*7f10*/  IMAD.MOV.U32 R8, RZ, RZ, 0x192 ;  /* 0x00000192ff087424 */ /* 0x000fe400078e00ff */
[----:B------:R-:W-:Y:S01]  /*7f20*/  IMAD.MOV.U32 R13, RZ, RZ, RZ ;  /* 0x000000ffff0d7224 */ /* 0x000fe200078e00ff */
[----:B------:R-:W1:Y:S01]  /*7f30*/  LDCU.64 UR6, c[0x4][0x78] ;  /* 0x01000f00ff0677ac */ /* 0x000e620008000a00 */
[----:B------:R-:W4:Y:S01]  /*7f40*/  LDC.64 R2, c[0x4][R3] ;  /* 0x0100000003027b82 */ /* 0x000f220000000a00 */
[----:B------:R-:W5:Y:S01]  /*7f50*/  LDCU.64 UR4, c[0x4][0x10] ;  /* 0x01000200ff0477ac */ /* 0x000f620008000a00 */
[----:B---3--:R-:W-:Y:S01]  /*7f60*/  MOV R5, UR9 ;  /* 0x0000000900057c02 */ /* 0x008fe20008000f00 */
[----:B------:R-:W-:Y:S01]  /*7f70*/  IMAD.U32 R4, RZ, RZ, UR8 ;  /* 0x00000008ff047e24 */ /* 0x000fe2000f8e00ff */
[----:B-1----:R-:W-:Y:S01]  /*7f80*/  MOV R7, UR7 ;  /* 0x0000000700077c02 */ /* 0x002fe20008000f00 */
[----:B------:R-:W-:Y:S01]  /*7f90*/  IMAD.U32 R6, RZ, RZ, UR6 ;  /* 0x00000006ff067e24 */ /* 0x000fe2000f8e00ff */
[----:B-----5:R-:W-:Y:S01]  /*7fa0*/  MOV R11, UR5 ;  /* 0x00000005000b7c02 */ /* 0x020fe20008000f00 */
[----:B------:R-:W-:Y:S02]  /*7fb0*/  IMAD.U32 R10, RZ, RZ, UR4 ;  /* 0x00000004ff0a7e24 */ /* 0x000fe4000f8e00ff */
[----:B------:R-:W-:Y:S07]  /*7fc0*/  LEPC R20, `(.L_x_126) ;  /* 0x000000001014794e */ /* 0x000fee0000000000 */
[----:B--2-4-:R-:W-:Y:S05]  /*7fd0*/  CALL.ABS.NOINC R2 ;  /* 0x0000000002007343 */ /* 0x014fea0003c00000 */
.L_x_126:
[----:B------:R-:W-:Y:S01]  /*7fe0*/  ISETP.NE.AND P0, PT, R68, RZ, PT ;  /* 0x000000ff4400720c */ /* 0x000fe20003f05270 */
[----:B------:R-:W-:Y:S05]  /*7ff0*/  WARPSYNC.ALL ;  /* 0x0000000000007948 */ /* 0x000fea0003800000 */
[----:B------:R-:W-:Y:S01]  /*8000*/  R2UR UR4, R25 ;  /* 0x00000000190472ca */ /* 0x000fe200000e0000 */
[----:B------:R-:W-:Y:S01]  /*8010*/  USHF.L.U32 UR6, UR44, 0xd, URZ ;  /* 0x0000000d2c067899 */ /* 0x000fe200080006ff */
[----:B------:R-:W-:Y:S01]  /*8020*/  IADD3 R71, PT, PT, R71, 0xc0, RZ ;  /* 0x000000c047477810 */ /* 0x000fe20007ffe0ff */
[----:B------:R-:W-:Y:S03]  /*8030*/  BSSY.RECONVERGENT B0, `(.L_x_127) ;  /* 0x0000044000007945 */ /* 0x000fe60003800200 */
[----:B------:R-:W-:Y:S02]  /*8040*/  LOP3.LUT R71, R71, 0xfefffff8, RZ, 0xc0, !PT ;  /* 0xfefffff847477812 */ /* 0x000fe400078ec0ff */
[----:B------:R-:W-:Y:S04]  /*8050*/  IADD3 R0, PT, PT, R67, UR6, RZ ;  /* 0x0000000643007c10 */ /* 0x000fe8000fffe0ff */
[-C--:B------:R-:W-:Y:S01]  /*8060*/  IADD3 R73, PT, PT, R73, R0.reuse, RZ ;  /* 0x0000000049497210 */ /* 0x080fe20007ffe0ff */
[----:B-1----:R-:W1:Y:S01]  /*8070*/  LDTM.x16 R4, tmem[UR4+0x10] ;  /* 0x00001004000479ee */ /* 0x002e620008240000 */
[----:B------:R-:W-:Y:S01]  /*8080*/  IADD3 R72, PT, PT, R72, R0, RZ ;  /* 0x0000000048487210 */ /* 0x000fe20007ffe0ff */
[----:B------:R-:W-:Y:S01]  /*8090*/  NOP ;  /* 0x0000000000007918 */ /* 0x000fe20000000000 */
[----:B-1----:R1:W-:Y:S01]  /*80a0*/  SYNCS.ARRIVE.TRANS64.RED.A1T0 RZ, [R71+URZ], RZ ;  /* 0x000000ff47ff79a7 */ /* 0x0023e200081004ff */
[C---:B------:R-:W-:Y:S01]  /*80b0*/  FMUL R0, R24.reuse, R4 ;  /* 0x0000000418007220 */ /* 0x040fe20000400000 */
[C---:B------:R-:W-:Y:S01]  /*80c0*/  FMUL R2, R24.reuse, R5 ;  /* 0x0000000518027220 */ /* 0x040fe20000400000 */
        /* <DEDUP_REMOVED lines=13> */
[----:B------:R1:W-:Y:S01]  /*81a0*/  STS.128 [R67+UR6], R28 ;  /* 0x0000001c43007988 */ /* 0x0003e20008000c06 */
        /* <DEDUP_REMOVED lines=18> */
[----:B------:R-:W-:Y:S01]  /*82d0*/  FFMA R15, R26, R47, R19 ;  /* 0x0000002f1a0f7223 */ /* 0x000fe20000000013 */
[----:B------:R-:W-:Y:S05]  /*82e0*/  IADD3 R0, PT, PT, R66, R73, RZ ;  /* 0x0000004942007210 */ /* 0x000fea0007ffe0ff */
        /* <DEDUP_REMOVED lines=10> */
[----:B------:R-:W-:Y:S02]  /*8390*/  UIADD3 UR5, UPT, UPT, UR49, UR6, URZ ;  /* 0x0000000631057290 */ /* 0x000fe4000fffe0ff */
[----:B------:R-:W-:Y:S02]  /*83a0*/  UIADD3 UR13, UPT, UPT, UR45, 0x10, URZ ;  /* 0x000000102d0d7890 */ /* 0x000fe4000fffe0ff */
[----:B------:R-:W-:Y:S02]  /*83b0*/  UIADD3 UR12, UPT, UPT, UR5, 0x200, URZ ;  /* 0x00000200050c7890 */ /* 0x000fe4000fffe0ff */
[----:B------:R-:W-:Y:S01]  /*83c0*/  UIADD3 UR8, UPT, UPT, UR5, 0x1200, URZ ;  /* 0x0000120005087890 */ /* 0x000fe2000fffe0ff */
[----:B------:R-:W-:Y:S01]  /*83d0*/  UMOV UR14, UR46 ;  /* 0x0000002e000e7c82 */ /* 0x000fe20008000000 */
[----:B------:R-:W-:Y:S01]  /*83e0*/  UMOV UR15, UR60 ;  /* 0x0000003c000f7c82 */ /* 0x000fe20008000000 */
[----:B------:R-:W-:Y:S02]  /*83f0*/  UIADD3 UR9, UPT, UPT, UR45, 0x30, URZ ;  /* 0x000000302d097890 */ /* 0x000fe4000fffe0ff */
[----:B---3--:R-:W-:Y:S03]  /*8400*/  UIADD3 UR4, UP0, UPT, UR10, 0x680, URZ ;  /* 0x000006800a047890 */ /* 0x008fe6000ff1e0ff */
[----:B------:R-:W-:Y:S01]  /*8410*/  UMOV UR10, UR46 ;  /* 0x0000002e000a7c82 */ /* 0x000fe20008000000 */
[----:B------:R-:W-:Y:S03]  /*8420*/  UIADD3.X UR5, UPT, UPT, URZ, UR11, URZ, UP0, !UPT ;  /* 0x0000000bff057290 */ /* 0x000fe600087fe4ff */
[----:B------:R-:W-:Y:S06]  /*8430*/  UMOV UR11, UR60 ;  /* 0x0000003c000b7c82 */ /* 0x000fec0008000000 */
[----:B------:R3:W-:Y:S01]  /*8440*/  UTMASTG.3D [UR12], [UR4] ;  /* 0x0000000c040073b5 */ /* 0x0007e20008010000 */
[----:B------:R3:W-:Y:S02]  /*8450*/  UTMASTG.3D [UR8], [UR4] ;  /* 0x00000008040073b5 */ /* 0x0007e40008010000 */
[----:B---3--:R0:W-:Y:S02]  /*8460*/  UTMACMDFLUSH ;  /* 0x00000000000079b7 */ /* 0x0081e40000000000 */
.L_x_128:
[----:B------:R-:W-:Y:S05]  /*8470*/  BSYNC.RECONVERGENT B0 ;  /* 0x0000000000007941 */ /* 0x000fea0003800200 */
.L_x_127:
[----:B------:R-:W-:Y:S01]  /*8480*/  UIADD3 UR4, UPT, UPT, UR44, 0x1, URZ ;  /* 0x000000012c047890 */ /* 0x000fe2000fffe0ff */
[----:B------:R-:W-:Y:S03]  /*8490*/  BSSY.RECONVERGENT B0, `(.L_x_129) ;  /* 0x0000008000007945 */ /* 0x000fe60003800200 */
[----:B------:R-:W-:Y:S04]  /*84a0*/  UISETP.NE.AND UP0, UPT, UR4, 0x3, UPT ;  /* 0x000000030400788c */ /* 0x000fe8000bf05270 */
[----:B------:R-:W-:Y:S02]  /*84b0*/  UISETP.EQ.XOR UP1, UPT, UR43, 0x3, !UP0 ;  /* 0x000000032b00788c */ /* 0x000fe4000c722a70 */
[----:B------:R-:W-:Y:S02]  /*84c0*/  USEL UR48, UR4, URZ, UP0 ;  /* 0x000000ff04307287 */ /* 0x000fe40008000000 */
[----:B------:R-:W-:Y:S04]  /*84d0*/  USEL UR5, URZ, 0x1, !UP1 ;  /* 0x00000001ff057887 */ /* 0x000fe8000c800000 */
[----:B------:R-:W-:Y:S01]  /*84e0*/  ULOP3.LUT UR52, UR52, UR5, URZ, 0x3c, !UPT ;  /* 0x0000000534347292 */ /* 0x000fe2000f8e3cff */
[----:B------:R-:W-:Y:S11]  /*84f0*/  @P0 BRA `(.L_x_130) ;  /* 0x0000000000040947 */ /* 0x000ff60003800000 */
[----:B------:R-:W-:Y:S04]  /*8500*/  DEPBAR.LE SB0, 0x1 ;  /* 0x000080400000791a */ /* 0x000fe80000000000 */
.L_x_130:
[----:B------:R-:W-:Y:S05]  /*8510*/  BSYNC.RECONVERGENT B0 ;  /* 0x0000000000007941 */ /* 0x000fea0003800200 */
.L_x_129:
[----:B------:R-:W-:Y:S01]  /*8520*/  BAR.SYNC.DEFER_BLOCKING 0x1, 0x80 ;  /* 0x0042000000007b1d */ /* 0x000fe20000010000 */
[----:B------:R-:W-:Y:S01]  /*8530*/  UISETP.NE.AND UP0, UPT, UR51, -0x2, UPT ;  /* 0xfffffffe3300788c */ /* 0x000fe2000bf05270 */
[----:B------:R-:W-:Y:S08]  /*8540*/  IADD3 R22, PT, PT, R22, 0x1, RZ ;  /* 0x0000000116167810 */ /* 0x000ff00007ffe0ff */
[----:B------:R-:W-:Y:S05]  /*8550*/  BRA.U !UP0, `(.L_x_131) ;  /* 0x00000001082c7547 */ /* 0x000fea000b800000 */
[----:B------:R-:W-:Y:S01]  /*8560*/  ISETP.NE.AND P0, PT, R70, RZ, PT ;  /* 0x000000ff4600720c */ /* 0x000fe20003f05270 */
[----:B------:R-:W-:Y:S01]  /*8570*/  IMAD.U32 R2, RZ, RZ, UR50 ;  /* 0x00000032ff027e24 */ /* 0x000fe2000f8e00ff */
[----:B------:R-:W-:Y:S11]  /*8580*/  R2UR UR4, R59 ;  /* 0x000000003b0472ca */ /* 0x000ff600000e0000 */
[----:B------:R-:W-:Y:S02]  /*8590*/  @P0 LEA R2, R2, UR49, 0x3 ;  /* 0x0000003102020c11 */ /* 0x000fe4000f8e18ff */
[----:B-1----:R-:W-:Y:S01]  /*85a0*/  IMAD.U32 R0, RZ, RZ, UR4 ;  /* 0x00000004ff007e24 */ /* 0x002fe2000f8e00ff */
[----:B------:R-:W-:Y:S02]  /*85b0*/  UIADD3 UR4, UPT, UPT, UR50, 0x1, URZ ;  /* 0x0000000132047890 */ /* 0x000fe4000fffe0ff */
[----:B------:R-:W-:Y:S02]  /*85c0*/  @P0 VIADD R2, R2, 0x58 ;  /* 0x0000005802020836 */ /* 0x000fe40000000000 */
[----:B------:R-:W-:Y:S03]  /*85d0*/  UISETP.NE.AND UP0, UPT, UR4, 0x3, UPT ;  /* 0x000000030400788c */ /* 0x000fe6000bf05270 */
[----:B------:R-:W-:Y:S01]  /*85e0*/  @P0 PRMT R0, R0, 0x654, R2 ;  /* 0x0000065400000816 */ /* 0x000fe20000000002 */
[----:B------:R-:W-:Y:S03]  /*85f0*/  USEL UR50, UR4, URZ, UP0 ;  /* 0x000000ff04327287 */ /* 0x000fe60008000000 */
[----:B------:R3:W-:Y:S09]  /*8600*/  @P0 SYNCS.ARRIVE.TRANS64.RED.A1T0 RZ, [R0+URZ], RZ ;  /* 0x000000ff00ff09a7 */ /* 0x0007f200081004ff */
.L_x_131:
[----:B------:R-:W-:Y:S01]  /*8610*/  R2UR UR5, R57 ;  /* 0x00000000390572ca */ /* 0x000fe200000e0000 */
[----:B------:R-:W-:Y:S01]  /*8620*/  UISETP.NE.AND UP0, UPT, UR63, URZ, UPT ;  /* 0x000000ff3f00728c */ /* 0x000fe2000bf05270 */
[----:B------:R-:W-:Y:S01]  /*8630*/  R2UR UR4, R58 ;  /* 0x000000003a0472ca */ /* 0x000fe200000e0000 */
[----:B------:R-:W-:Y:S01]  /*8640*/  UIADD3 UR51, UPT, UPT, UR51, 0x2, URZ ;  /* 0x0000000233337890 */ /* 0x000fe2000fffe0ff */
[----:B------:R-:W-:Y:S01]  /*8650*/  ISETP.NE.AND P0, PT, R61, 0x2, PT ;  /* 0x000000023d00780c */ /* 0x000fe20003f05270 */
[----:B------:R-:W-:Y:S01]  /*8660*/  UMOV UR60, UR62 ;  /* 0x0000003e003c7c82 */ /* 0x000fe20008000000 */
[----:B------:R-:W-:Y:S02]  /*8670*/  ISETP.NE.AND P1, PT, R22, 0x4, PT ;  /* 0x000000041600780c */ /* 0x000fe40003f25270 */
[----:B------:R-:W-:Y:S02]  /*8680*/  SEL R2, RZ, 0x1, P0 ;  /* 0x00000001ff027807 */ /* 0x000fe40000000000 */
[----:B-1-3--:R-:W-:Y:S02]  /*8690*/  SEL R0, RZ, 0x1, P1 ;  /* 0x00000001ff007807 */ /* 0x00afe40000800000 */
[----:B------:R-:W-:Y:S01]  /*86a0*/  LOP3.LUT R64, R64, R2, RZ, 0x3c, !PT ;  /* 0x0000000240407212 */ /* 0x000fe200078e3cff */
[----:B------:R-:W-:Y:S01]  /*86b0*/  UIADD3 UR21, UPT, UPT, UR36, UR5, URZ ;  /* 0x0000000524157290 */ /* 0x000fe2000fffe0ff */
[----:B------:R-:W-:Y:S01]  /*86c0*/  LOP3.LUT R65, R65, R0, RZ, 0x3c, !PT ;  /* 0x0000000041417212 */ /* 0x000fe200078e3cff */
[----:B------:R-:W-:Y:S01]  /*86d0*/  UIADD3 UR20, UPT, UPT, UR37, UR4, URZ ;  /* 0x0000000425147290 */ /* 0x000fe2000fffe0ff */
[----:B------:R-:W-:Y:S02]  /*86e0*/  SEL R61, R61, RZ, P0 ;  /* 0x000000ff3d3d7207 */ /* 0x000fe40000000000 */
[----:B------:R-:W-:Y:S01]  /*86f0*/  SEL R22, R22, RZ, P1 ;  /* 0x000000ff16167207 */ /* 0x000fe20000800000 */
[----:B------:R-:W-:Y:S08]  /*8700*/  BRA.U UP0, `(.L_x_132) ;  /* 0xffffffdd00f47547 */ /* 0x000ff0000b83ffff */
[----:B------:R-:W1:Y:S01]  /*8710*/  LDCU.64 UR4, c[0x0][0x888] ;  /* 0x00011100ff0477ac */ /* 0x000e620008000a00 */
[----:B------:R-:W3:Y:S01]  /*8720*/  LDCU.64 UR6, c[0x0][0x890] ;  /* 0x00011200ff0677ac */ /* 0x000ee20008000a00 */
[----:B-1----:R-:W-:Y:S02]  /*8730*/  ISETP.NE.U32.AND P2, PT, RZ, UR4, PT ;  /* 0x00000004ff007c0c */ /* 0x002fe4000bf45070 */
[----:B---3--:R-:W-:Y:S02]  /*8740*/  ISETP.NE.U32.AND P1, PT, RZ, UR6, PT ;  /* 0x00000006ff007c0c */ /* 0x008fe4000bf25070 */
[----:B------:R-:W-:Y:S02]  /*8750*/  ISETP.NE.AND.EX P2, PT, RZ, UR5, PT, P2 ;  /* 0x00000005ff007c0c */ /* 0x000fe4000bf45320 */
[----:B------:R-:W-:-:S13]  /*8760*/  ISETP.NE.AND.EX P0, PT, RZ, UR7, PT, P1 ;  /* 0x00000007ff007c0c */ /* 0x000fda000bf05310 */
[----:B------:R-:W-:Y:S05]  /*8770*/  @P2 BRA P0, `(.L_x_133) ;  /* 0x00000000003c2947 */ /* 0x000fea0000000000 */
[----:B------:R-:W-:-:S13]  /*8780*/  ISETP.NE.AND.EX P1, PT, RZ, UR7, PT, P1 ;  /* 0x00000007ff007c0c */ /* 0x000fda000bf25310 */
[----:B------:R-:W-:Y:S05]  /*8790*/  @P1 BRA `(.L_x_134) ;  /* 0x00000000000c1947 */ /* 0x000fea0003800000 */
[----:B------:R-:W-:-:S13]  /*87a0*/  FSETP.NEU.AND P0, PT, R26, RZ, PT ;  /* 0x000000ff1a00720b */ /* 0x000fda0003f0d000 */
[----:B------:R-:W-:Y:S05]  /*87b0*/  @!P0 EXIT ;  /* 0x000000000000894d */ /* 0x000fea0003800000 */
[----:B------:R-:W-:Y:S05]  /*87c0*/  BRA `(.L_x_133) ;  /* 0x0000000000287947 */ /* 0x000fea0003800000 */
.L_x_134:
[----:B------:R-:W-:Y:S01]  /*87d0*/  ISETP.NE.AND P0, PT, R60, RZ, PT ;  /* 0x000000ff3c00720c */ /* 0x000fe20003f05270 */
[----:B------:R-:W-:-:S12]  /*87e0*/  BSSY.RECONVERGENT B0, `(.L_x_133) ;  /* 0x0000008000007945 */ /* 0x000fd80003800200 */
[----:B------:R-:W-:Y:S05]  /*87f0*/  @P0 BRA `(.L_x_135) ;  /* 0x0000000000100947 */ /* 0x000fea0003800000 */
[----:B------:R-:W-:-:S04]  /*8800*/  ISETP.NE.U32.AND P0, PT, RZ, UR4, PT ;  /* 0x00000004ff007c0c */ /* 0x000fc8000bf05070 */
[----:B------:R-:W-:-:S13]  /*8810*/  ISETP.NE.AND.EX P0, PT, RZ, UR5, PT, P0 ;  /* 0x00000005ff007c0c */ /* 0x000fda000bf05300 */
[----:B------:R-:W-:Y:S05]  /*8820*/  @!P0 EXIT ;  /* 0x000000000000894d */ /* 0x000fea0003800000 */
[----:B------:R-:W-:Y:S05]  /*8830*/  BRA `(.L_x_136) ;  /* 0x0000000000087947 */ /* 0x000fea0003800000 */
.L_x_135:
[----:B------:R-:W-:-:S13]  /*8840*/  FSETP.NEU.AND P0, PT, R26, RZ, PT ;  /* 0x000000ff1a00720b */ /* 0x000fda0003f0d000 */
[----:B------:R-:W-:Y:S05]  /*8850*/  @!P0 EXIT ;  /* 0x000000000000894d */ /* 0x000fea0003800000 */
.L_x_136:
[----:B------:R-:W-:Y:S05]  /*8860*/  BSYNC.RECONVERGENT B0 ;  /* 0x0000000000007941 */ /* 0x000fea0003800200 */
.L_x_133:
[----:B------:R-:W-:Y:S01]  /*8870*/  R2UR UR7, R59 ;  /* 0x000000003b0772ca */ /* 0x000fe200000e0000 */
[----:B------:R-:W-:Y:S01]  /*8880*/  ULEA UR6, UR50, UR49, 0x3 ;  /* 0x0000003132067291 */ /* 0x000fe2000f8e18ff */
[----:B------:R-:W-:-:S04]  /*8890*/  DEPBAR.LE SB0, 0x0 ;  /* 0x000080000000791a */ /* 0x000fc80000000000 */
[----:B------:R-:W-:-:S07]  /*88a0*/  UIADD3 UR6, UPT, UPT, UR6, 0x58, URZ ;  /* 0x0000005806067890 */ /* 0x000fce000fffe0ff */
[----:B------:R-:W-:-:S09]  /*88b0*/  UPRMT UR6, UR7, 0x654, UR6 ;  /* 0x0000065407067896 */ /* 0x000fd20008000006 */
[----:B------:R-:W-:Y:S01]  /*88c0*/  SYNCS.ARRIVE.TRANS64.RED.A1T0 RZ, [UR6], RZ ;  /* 0x000000ffffff79a7 */ /* 0x000fe20008100406 */
[----:B------:R-:W-:Y:S05]  /*88d0*/  EXIT ;  /* 0x000000000000794d */ /* 0x000fea0003800000 */
.L_x_24:
[----:B-1----:R1:W2:Y:S02]  /*88e0*/  SYNCS.PHASECHK.TRANS64.TRYWAIT P0, [R0+URZ+0xf0], R2 ;  /* 0x0000f002000075a7 */ /* 0x0022a400080011ff */
[----:B--2---:R-:W-:Y:S05]  /*88f0*/  @!P0 NANOSLEEP.SYNCS 0x989680 ;  /* 0x009896800000895d */ /* 0x004fea0003900000 */
[----:B------:R-:W2:Y:S02]  /*8900*/  @!P0 SYNCS.PHASECHK.TRANS64 P0, [R0+URZ+0xf0], R2 ;  /* 0x0000f002000085a7 */ /* 0x000ea400080010ff */
[----:B--2---:R-:W-:Y:S05]  /*8910*/  @!P0 BRA `(.L_x_24) ;  /* 0xfffffffc00f08947 */ /* 0x004fea000383ffff */
[----:B------:R-:W-:Y:S05]  /*8920*/  BRA `(.L_x_137) ;  /* 0xffffff94002c7947 */ /* 0x000fea000383ffff */
.L_x_27:
[----:B-1----:R-:W-:-:S07]  /*8930*/  MOV R0, UR6 ;  /* 0x0000000600007c02 */ /* 0x002fce0008000f00 */
.L_x_138:
[----:B-1----:R1:W2:Y:S02]  /*8940*/  SYNCS.PHASECHK.TRANS64.TRYWAIT P0, [R0+URZ+0x20], R3 ;  /* 0x00002003000075a7 */ /* 0x0022a400080011ff */
[----:B--2---:R-:W-:Y:S05]  /*8950*/  @!P0 NANOSLEEP.SYNCS 0x989680 ;  /* 0x009896800000895d */ /* 0x004fea0003900000 */
[----:B------:R-:W2:Y:S02]  /*8960*/  @!P0 SYNCS.PHASECHK.TRANS64 P0, [R0+URZ+0x20], R3 ;  /* 0x00002003000085a7 */ /* 0x000ea400080010ff */
[----:B--2---:R-:W-:Y:S05]  /*8970*/  @!P0 BRA `(.L_x_138) ;  /* 0xfffffffc00f08947 */ /* 0x004fea000383ffff */
[----:B------:R-:W-:Y:S05]  /*8980*/  BRA `(.L_x_26) ;  /* 0xffffff9400887947 */ /* 0x000fea000383ffff */
.L_x_36:
[----:B-1----:R-:W-:-:S07]  /*8990*/  MOV R0, UR6 ;  /* 0x0000000600007c02 */ /* 0x002fce0008000f00 */
.L_x_139:
[----:B-1----:R1:W2:Y:S02]  /*89a0*/  SYNCS.PHASECHK.TRANS64.TRYWAIT P0, [R0+URZ+0x20], R3 ;  /* 0x00002003000075a7 */ /* 0x0022a400080011ff */
[----:B--2---:R-:W-:Y:S05]  /*89b0*/  @!P0 NANOSLEEP.SYNCS 0x989680 ;  /* 0x009896800000895d */ /* 0x004fea0003900000 */
[----:B------:R-:W2:Y:S02]  /*89c0*/  @!P0 SYNCS.PHASECHK.TRANS64 P0, [R0+URZ+0x20], R3 ;  /* 0x00002003000085a7 */ /* 0x000ea400080010ff */
[----:B--2---:R-:W-:Y:S05]  /*89d0*/  @!P0 BRA `(.L_x_139) ;  /* 0xfffffffc00f08947 */ /* 0x004fea000383ffff */
[----:B------:R-:W-:Y:S05]  /*89e0*/  BRA `(.L_x_35) ;  /* 0xffffff9800ec7947 */ /* 0x000fea000383ffff */
.L_x_43:
[----:B-1----:R1:W4:Y:S02]  /*89f0*/  SYNCS.PHASECHK.TRANS64.TRYWAIT P0, [R3+URZ+0x80], R0 ;  /* 0x00008000030075a7 */ /* 0x00232400080011ff */
[----:B----4-:R-:W-:Y:S05]  /*8a00*/  @!P0 NANOSLEEP.SYNCS 0x989680 ;  /* 0x009896800000895d */ /* 0x010fea0003900000 */
[----:B------:R-:W4:Y:S02]  /*8a10*/  @!P0 SYNCS.PHASECHK.TRANS64 P0, [R3+URZ+0x80], R0 ;  /* 0x00008000030085a7 */ /* 0x000f2400080010ff */
[----:B----4-:R-:W-:Y:S05]  /*8a20*/  @!P0 BRA `(.L_x_43) ;  /* 0xfffffffc00f08947 */ /* 0x010fea000383ffff */
[----:B------:R-:W-:Y:S05]  /*8a30*/  BRA `(.L_x_140) ;  /* 0xffffffa000307947 */ /* 0x000fea000383ffff */
.L_x_47:
[----:B------:R-:W-:-:S07]  /*8a40*/  MOV R0, UR4 ;  /* 0x0000000400007c02 */ /* 0x000fce0008000f00 */
.L_x_141:
[----:B-1----:R1:W2:Y:S02]  /*8a50*/  SYNCS.PHASECHK.TRANS64.TRYWAIT P0, [R0+URZ], R2 ;  /* 0x00000002000075a7 */ /* 0x0022a400080011ff */
[----:B--2---:R-:W-:Y:S05]  /*8a60*/  @!P0 NANOSLEEP.SYNCS 0x989680 ;  /* 0x009896800000895d */ /* 0x004fea0003900000 */
[----:B------:R-:W2:Y:S02]  /*8a70*/  @!P0 SYNCS.PHASECHK.TRANS64 P0, [R0+URZ], R2 ;  /* 0x00000002000085a7 */ /* 0x000ea400080010ff */
[----:B--2---:R-:W-:Y:S05]  /*8a80*/  @!P0 BRA `(.L_x_141) ;  /* 0xfffffffc00f08947 */ /* 0x004fea000383ffff */
[----:B------:R-:W-:Y:S05]  /*8a90*/  BRA `(.L_x_142) ;  /* 0xffffffa400dc7947 */ /* 0x000fea000383ffff */
.L_x_48:
[----:B------:R-:W-:-:S07]  /*8aa0*/  MOV R0, UR5 ;  /* 0x0000000500007c02 */ /* 0x000fce0008000f00 */
.L_x_143:
[----:B-1----:R1:W2:Y:S02]  /*8ab0*/  SYNCS.PHASECHK.TRANS64.TRYWAIT P0, [R0+URZ], R3 ;  /* 0x00000003000075a7 */ /* 0x0022a400080011ff */
[----:B--2---:R-:W-:Y:S05]  /*8ac0*/  @!P0 NANOSLEEP.SYNCS 0x989680 ;  /* 0x009896800000895d */ /* 0x004fea0003900000 */
[----:B------:R-:W2:Y:S02]  /*8ad0*/  @!P0 SYNCS.PHASECHK.TRANS64 P0, [R0+URZ], R3 ;  /* 0x00000003000085a7 */ /* 0x000ea400080010ff */
[----:B--2---:R-:W-:Y:S05]  /*8ae0*/  @!P0 BRA `(.L_x_143) ;  /* 0xfffffffc00f08947 */ /* 0x004fea000383ffff */
[----:B------:R-:W-:Y:S05]  /*8af0*/  BRA `(.L_x_144) ;  /* 0xffffffa400e87947 */ /* 0x000fea000383ffff */
.L_x_49:
[----:B------:R-:W-:-:S07]  /*8b00*/  MOV R0, UR5 ;  /* 0x0000000500007c02 */ /* 0x000fce0008000f00 */
.L_x_145:
[----:B-1----:R1:W2:Y:S02]  /*8b10*/  SYNCS.PHASECHK.TRANS64.TRYWAIT P0, [R0+URZ], R3 ;  /* 0x00000003000075a7 */ /* 0x0022a400080011ff */
[----:B--2---:R-:W-:Y:S05]  /*8b20*/  @!P0 NANOSLEEP.SYNCS 0x989680 ;  /* 0x009896800000895d */ /* 0x004fea0003900000 */
[----:B------:R-:W2:Y:S02]  /*8b30*/  @!P0 SYNCS.PHASECHK.TRANS64 P0, [R0+URZ], R3 ;  /* 0x00000003000085a7 */ /* 0x000ea400080010ff */
[----:B--2---:R-:W-:Y:S05]  /*8b40*/  @!P0 BRA `(.L_x_145) ;  /* 0xfffffffc00f08947 */ /* 0x004fea000383ffff */
[----:B------:R-:W-:Y:S05]  /*8b50*/  BRA `(.L_x_146) ;  /* 0xffffffa400f47947 */ /* 0x000fea000383ffff */
.L_x_52:
[----:B-1----:R1:W2:Y:S02]  /*8b60*/  SYNCS.PHASECHK.TRANS64.TRYWAIT P0, [R0+URZ+0xe0], R8 ;  /* 0x0000e008000075a7 */ /* 0x0022a400080011ff */
[----:B--2---:R-:W-:Y:S05]  /*8b70*/  @!P0 NANOSLEEP.SYNCS 0x989680 ;  /* 0x009896800000895d */ /* 0x004fea0003900000 */
[----:B------:R-:W2:Y:S02]  /*8b80*/  @!P0 SYNCS.PHASECHK.TRANS64 P0, [R0+URZ+0xe0], R8 ;  /* 0x0000e008000085a7 */ /* 0x000ea400080010ff */
[----:B--2---:R-:W-:Y:S05]  /*8b90*/  @!P0 BRA `(.L_x_52) ;  /* 0xfffffffc00f08947 */ /* 0x004fea000383ffff */
[----:B------:R-:W-:Y:S05]  /*8ba0*/  BRA `(.L_x_147) ;  /* 0xffffffa8005c7947 */ /* 0x000fea000383ffff */
.L_x_53:
[----:B------:R-:W-:-:S07]  /*8bb0*/  MOV R0, UR4 ;  /* 0x0000000400007c02 */ /* 0x000fce0008000f00 */
.L_x_148:
[----:B-1----:R1:W2:Y:S02]  /*8bc0*/  SYNCS.PHASECHK.TRANS64.TRYWAIT P0, [R0+URZ+0x90], R9 ;  /* 0x00009009000075a7 */ /* 0x0022a400080011ff */
[----:B--2---:R-:W-:Y:S05]  /*8bd0*/  @!P0 NANOSLEEP.SYNCS 0x989680 ;  /* 0x009896800000895d */ /* 0x004fea0003900000 */
[----:B------:R-:W2:Y:S02]  /*8be0*/  @!P0 SYNCS.PHASECHK.TRANS64 P0, [R0+URZ+0x90], R9 ;  /* 0x00009009000085a7 */ /* 0x000ea400080010ff */
[----:B--2---:R-:W-:Y:S05]  /*8bf0*/  @!P0 BRA `(.L_x_148) ;  /* 0xfffffffc00f08947 */ /* 0x004fea000383ffff */
[----:B------:R-:W-:Y:S05]  /*8c00*/  BRA `(.L_x_149) ;  /* 0xffffffa8006c7947 */ /* 0x000fea000383ffff */
.L_x_54:
[----:B-1----:R1:W2:Y:S02]  /*8c10*/  SYNCS.PHASECHK.TRANS64.TRYWAIT P1, [R0+URZ+0x80], R8 ;  /* 0x00008008000075a7 */ /* 0x0022a400080211ff */
[----:B--2---:R-:W-:Y:S05]  /*8c20*/  @!P1 NANOSLEEP.SYNCS 0x989680 ;  /* 0x009896800000995d */ /* 0x004fea0003900000 */
[----:B------:R-:W2:Y:S02]  /*8c30*/  @!P1 SYNCS.PHASECHK.TRANS64 P1, [R0+URZ+0x80], R8 ;  /* 0x00008008000095a7 */ /* 0x000ea400080210ff */
[----:B--2---:R-:W-:Y:S05]  /*8c40*/  @!P1 BRA `(.L_x_54) ;  /* 0xfffffffc00f09947 */ /* 0x004fea000383ffff */
[----:B------:R-:W-:Y:S05]  /*8c50*/  BRA `(.L_x_150) ;  /* 0xffffffa8009c7947 */ /* 0x000fea000383ffff */
.L_x_57:
[----:B------:R-:W-:-:S07]  /*8c60*/  MOV R0, UR4 ;  /* 0x0000000400007c02 */ /* 0x000fce0008000f00 */
.L_x_151:
[----:B-1----:R1:W2:Y:S02]  /*8c70*/  SYNCS.PHASECHK.TRANS64.TRYWAIT P0, [R0+URZ+0x90], R2 ;  /* 0x00009002000075a7 */ /* 0x0022a400080011ff */
[----:B--2---:R-:W-:Y:S05]  /*8c80*/  @!P0 NANOSLEEP.SYNCS 0x989680 ;  /* 0x009896800000895d */ /* 0x004fea0003900000 */
[----:B------:R-:W2:Y:S02]  /*8c90*/  @!P0 SYNCS.PHASECHK.TRANS64 P0, [R0+URZ+0x90], R2 ;  /* 0x00009002000085a7 */ /* 0x000ea400080010ff */
[----:B--2---:R-:W-:Y:S05]  /*8ca0*/  @!P0 BRA `(.L_x_151) ;  /* 0xfffffffc00f08947 */ /* 0x004fea000383ffff */
[----:B------:R-:W-:Y:S05]  /*8cb0*/  BRA `(.L_x_56) ;  /* 0xffffffa800f07947 */ /* 0x000fea000383ffff */
.L_x_66:
[----:B-1----:R-:W-:-:S04]  /*8cc0*/  MOV R7, UR5 ;  /* 0x0000000500077c02 */ /* 0x002fc80008000f00 */
[----:B------:R1:W2:Y:S03]  /*8cd0*/  SYNCS.PHASECHK.TRANS64.TRYWAIT P0, [R7+URZ+0x8], R8 ;  /* 0x00000808070075a7 */ /* 0x0002a600080011ff */
[----:B--2---:R-:W-:Y:S05]  /*8ce0*/  @!P0 NANOSLEEP.SYNCS 0x989680 ;  /* 0x009896800000895d */ /* 0x004fea0003900000 */
[----:B------:R-:W2:Y:S02]  /*8cf0*/  @!P0 SYNCS.PHASECHK.TRANS64 P0, [R7+URZ+0x8], R8 ;  /* 0x00000808070085a7 */ /* 0x000ea400080010ff */
[----:B--2---:R-:W-:Y:S05]  /*8d00*/  @!P0 BRA `(.L_x_66) ;  /* 0xfffffffc00ec8947 */ /* 0x004fea000383ffff */
[----:B------:R-:W-:Y:S05]  /*8d10*/  BRA `(.L_x_65) ;  /* 0xffffffac00b07947 */ /* 0x000fea000383ffff */
.L_x_68:
[----:B------:R-:W-:Y:S01]  /*8d20*/  BSSY B0, `(.L_x_152) ;  /* 0x0000006000007945 */ /* 0x000fe20003800000 */
[----:B------:R-:W-:-:S07]  /*8d30*/  MOV R15, 0xffffffff ;  /* 0xffffffff000f7802 */ /* 0x000fce0000000f00 */
[----:B-1---5:R-:W-:Y:S05]  /*8d40*/  WARPSYNC.COLLECTIVE R15, `(.L_x_153) ;  /* 0x000000000f0c7348 */ /* 0x022fea0003c00000 */
[----:B------:R-:W-:Y:S02]  /*8d50*/  ELECT P6, UR79, PT ;  /* 0x00000000004f782f */ /* 0x000fe400038c0000 */
[----:B------:R-:W-:Y:S01]  /*8d60*/  MOV R14, UR79 ;  /* 0x0000004f000e7c02 */ /* 0x000fe20008000f00 */
[----:B-1---5:R-:W-:Y:S10]  /*8d70*/  ENDCOLLECTIVE ;  /* 0x000000000000791b */ /* 0x022ff40003800000 */
.L_x_153:
[----:B------:R-:W-:Y:S05]  /*8d80*/  BSYNC B0 ;  /* 0x0000000000007941 */ /* 0x000fea0003800000 */
.L_x_152:
[----:B------:R-:W-:Y:S01]  /*8d90*/  PLOP3.LUT P0, PT, P6, PT, PT, 0x80, 0x8 ;  /* 0x000000000008781c */ /* 0x000fe2000370f070 */
[----:B------:R-:W-:-:S12]  /*8da0*/  BRA `(.L_x_154) ;  /* 0xffffffac00e07947 */ /* 0x000fd8000383ffff */
.L_x_70:
[----:B-1----:R-:W-:-:S04]  /*8db0*/  MOV R5, UR5 ;  /* 0x0000000500057c02 */ /* 0x002fc80008000f00 */
[----:B------:R1:W2:Y:S03]  /*8dc0*/  SYNCS.PHASECHK.TRANS64.TRYWAIT P0, [R5+URZ+0x8], R6 ;  /* 0x00000806050075a7 */ /* 0x0002a600080011ff */
[----:B--2---:R-:W-:Y:S05]  /*8dd0*/  @!P0 NANOSLEEP.SYNCS 0x989680 ;  /* 0x009896800000895d */ /* 0x004fea0003900000 */
[----:B------:R-:W2:Y:S02]  /*8de0*/  @!P0 SYNCS.PHASECHK.TRANS64 P0, [R5+URZ+0x8], R6 ;  /* 0x00000806050085a7 */ /* 0x000ea400080010ff */
[----:B--2---:R-:W-:Y:S05]  /*8df0*/  @!P0 BRA `(.L_x_70) ;  /* 0xfffffffc00ec8947 */ /* 0x004fea000383ffff */
[----:B------:R-:W-:Y:S05]  /*8e00*/  BRA `(.L_x_69) ;  /* 0xffffffac00e47947 */ /* 0x000fea000383ffff */
.L_x_71:
[----:B-1----:R1:W2:Y:S02]  /*8e10*/  SYNCS.PHASECHK.TRANS64.TRYWAIT P0, [R3+URZ+0x80], R4 ;  /* 0x00008004030075a7 */ /* 0x0022a400080011ff */
[----:B--2---:R-:W-:Y:S05]  /*8e20*/  @!P0 NANOSLEEP.SYNCS 0x989680 ;  /* 0x009896800000895d */ /* 0x004fea0003900000 */
[----:B------:R-:W2:Y:S02]  /*8e30*/  @!P0 SYNCS.PHASECHK.TRANS64 P0, [R3+URZ+0x80], R4 ;  /* 0x00008004030085a7 */ /* 0x000ea400080010ff */
[----:B--2---:R-:W-:Y:S05]  /*8e40*/  @!P0 BRA `(.L_x_71) ;  /* 0xfffffffc00f08947 */ /* 0x004fea000383ffff */
[----:B------:R-:W-:Y:S05]  /*8e50*/  BRA `(.L_x_155) ;  /* 0xffffffb000f47947 */ /* 0x000fea000383ffff */
.L_x_73:
[----:B------:R-:W-:-:S13]  /*8e60*/  R2UR UR4, R4 ;  /* 0x00000000040472ca */ /* 0x000fda00000e0000 */
[----:B------:R-:W-:-:S07]  /*8e70*/  MOV R3, UR4 ;  /* 0x0000000400037c02 */ /* 0x000fce0008000f00 */
.L_x_156:
[----:B-1----:R1:W2:Y:S02]  /*8e80*/  SYNCS.PHASECHK.TRANS64.TRYWAIT P0, [R3+URZ+0xc0], R5 ;  /* 0x0000c005030075a7 */ /* 0x0022a400080011ff */
[----:B--2---:R-:W-:Y:S05]  /*8e90*/  @!P0 NANOSLEEP.SYNCS 0x989680 ;  /* 0x009896800000895d */ /* 0x004fea0003900000 */
[----:B------:R-:W2:Y:S02]  /*8ea0*/  @!P0 SYNCS.PHASECHK.TRANS64 P0, [R3+URZ+0xc0], R5 ;  /* 0x0000c005030085a7 */ /* 0x000ea400080010ff */
[----:B--2---:R-:W-:Y:S05]  /*8eb0*/  @!P0 BRA `(.L_x_156) ;  /* 0xfffffffc00f08947 */ /* 0x004fea000383ffff */
[----:B------:R-:W-:Y:S05]  /*8ec0*/  BRA `(.L_x_157) ;  /* 0xffffffb400487947 */ /* 0x000fea000383ffff */
.L_x_76:
[----:B------:R-:W-:Y:S07]  /*8ed0*/  MOV R3, UR5 ;  /* 0x0000000500037c02 */ /* 0x000fee0008000f00 */
.L_x_158:
[----:B-1----:R1:W2:Y:S02]  /*8ee0*/  SYNCS.PHASECHK.TRANS64.TRYWAIT P0, [R3+URZ], R5 ;  /* 0x00000005030075a7 */ /* 0x0022a400080011ff */
[----:B--2---:R-:W-:Y:S05]  /*8ef0*/  @!P0 NANOSLEEP.SYNCS 0x989680 ;  /* 0x009896800000895d */ /* 0x004fea0003900000 */
[----:B------:R-:W2:Y:S02]  /*8f00*/  @!P0 SYNCS.PHASECHK.TRANS64 P0, [R3+URZ], R5 ;  /* 0x00000005030085a7 */ /* 0x000ea400080010ff */
[----:B--2---:R-:W-:Y:S05]  /*8f10*/  @!P0 BRA `(.L_x_158) ;  /* 0xfffffffc00f08947 */ /* 0x004fea000383ffff */
[----:B------:R-:W-:Y:S05]  /*8f20*/  BRA `(.L_x_75) ;  /* 0xffffffb400607947 */ /* 0x000fea000383ffff */
.L_x_80:
[----:B-1----:R-:W-:-:S07]  /*8f30*/  MOV R2, UR4 ;  /* 0x0000000400027c02 */ /* 0x002fce0008000f00 */
.L_x_159:
[----:B-1----:R1:W2:Y:S02]  /*8f40*/  SYNCS.PHASECHK.TRANS64.TRYWAIT P0, [R2+URZ], R3 ;  /* 0x00000003020075a7 */ /* 0x0022a400080011ff */
[----:B--2---:R-:W-:Y:S05]  /*8f50*/  @!P0 NANOSLEEP.SYNCS 0x989680 ;  /* 0x009896800000895d */ /* 0x004fea0003900000 */
[----:B------:R-:W2:Y:S02]  /*8f60*/  @!P0 SYNCS.PHASECHK.TRANS64 P0, [R2+URZ], R3 ;  /* 0x00000003020085a7 */ /* 0x000ea400080010ff */
[----:B--2---:R-:W-:Y:S05]  /*8f70*/  @!P0 BRA `(.L_x_159) ;  /* 0xfffffffc00f08947 */ /* 0x004fea000383ffff */
[----:B------:R-:W-:Y:S05]  /*8f80*/  BRA `(.L_x_160) ;  /* 0xffffffbc00787947 */ /* 0x000fea000383ffff */
.L_x_81:
[----:B------:R-:W-:-:S07]  /*8f90*/  MOV R2, UR5 ;  /* 0x0000000500027c02 */ /* 0x000fce0008000f00 */
.L_x_161:
[----:B-1----:R1:W2:Y:S02]  /*8fa0*/  SYNCS.PHASECHK.TRANS64.TRYWAIT P0, [R2+URZ], R4 ;  /* 0x00000004020075a7 */ /* 0x0022a400080011ff */
[----:B--2---:R-:W-:Y:S05]  /*8fb0*/  @!P0 NANOSLEEP.SYNCS 0x989680 ;  /* 0x009896800000895d */ /* 0x004fea0003900000 */
[----:B------:R-:W2:Y:S02]  /*8fc0*/  @!P0 SYNCS.PHASECHK.TRANS64 P0, [R2+URZ], R4 ;  /* 0x00000004020085a7 */ /* 0x000ea400080010ff */
[----:B--2---:R-:W-:Y:S05]  /*8fd0*/  @!P0 BRA `(.L_x_161) ;  /* 0xfffffffc00f08947 */ /* 0x004fea000383ffff */
[----:B------:R-:W-:Y:S05]  /*8fe0*/  BRA `(.L_x_162) ;  /* 0xffffffbc00887947 */ /* 0x000fea000383ffff */
.L_x_82:
[----:B------:R-:W-:-:S07]  /*8ff0*/  MOV R2, UR5 ;  /* 0x0000000500027c02 */ /* 0x000fce0008000f00 */
.L_x_163:
[----:B-1----:R1:W2:Y:S02]  /*9000*/  SYNCS.PHASECHK.TRANS64.TRYWAIT P0, [R2+URZ], R4 ;  /* 0x00000004020075a7 */ /* 0x0022a400080011ff */
[----:B--2---:R-:W-:Y:S05]  /*9010*/  @!P0 NANOSLEEP.SYNCS 0x989680 ;  /* 0x009896800000895d */ /* 0x004fea0003900000 */
[----:B------:R-:W2:Y:S02]  /*9020*/  @!P0 SYNCS.PHASECHK.TRANS64 P0, [R2+URZ], R4 ;  /* 0x00000004020085a7 */ /* 0x000ea400080010ff */
[----:B--2---:R-:W-:Y:S05]  /*9030*/  @!P0 BRA `(.L_x_163) ;  /* 0xfffffffc00f08947 */ /* 0x004fea000383ffff */
[----:B------:R-:W-:Y:S05]  /*9040*/  BRA `(.L_x_164) ;  /* 0xffffffbc00947947 */ /* 0x000fea000383ffff */
.L_x_85:
[----:B------:R-:W-:-:S07]  /*9050*/  MOV R2, UR62 ;  /* 0x0000003e00027c02 */ /* 0x000fce0008000f00 */
.L_x_165:
[----:B-1----:R1:W2:Y:S02]  /*9060*/  SYNCS.PHASECHK.TRANS64.TRYWAIT P1, [R2+URZ+0x100], R3 ;  /* 0x00010003020075a7 */ /* 0x0022a400080211ff */
[----:B--2---:R-:W-:Y:S05]  /*9070*/  @!P1 NANOSLEEP.SYNCS 0x989680 ;  /* 0x009896800000995d */ /* 0x004fea0003900000 */
[----:B------:R-:W2:Y:S02]  /*9080*/  @!P1 SYNCS.PHASECHK.TRANS64 P1, [R2+URZ+0x100], R3 ;  /* 0x00010003020095a7 */ /* 0x000ea400080210ff */
[----:B--2---:R-:W-:Y:S05]  /*9090*/  @!P1 BRA `(.L_x_165) ;  /* 0xfffffffc00f09947 */ /* 0x004fea000383ffff */
[----:B------:R-:W-:Y:S05]  /*90a0*/  BRA `(.L_x_166) ;  /* 0xffffffbc00e47947 */ /* 0x000fea000383ffff */
.L_x_90:
[----:B---3--:R3:W1:Y:S02]  /*90b0*/  SYNCS.PHASECHK.TRANS64.TRYWAIT P0, [R12+URZ+0x80], R0 ;  /* 0x000080000c0075a7 */ /* 0x00866400080011ff */
[----:B-1----:R-:W-:Y:S05]  /*90c0*/  @!P0 NANOSLEEP.SYNCS 0x989680 ;  /* 0x009896800000895d */ /* 0x002fea0003900000 */
[----:B------:R-:W1:Y:S02]  /*90d0*/  @!P0 SYNCS.PHASECHK.TRANS64 P0, [R12+URZ+0x80], R0 ;  /* 0x000080000c0085a7 */ /* 0x000e6400080010ff */
[----:B-1----:R-:W-:Y:S05]  /*90e0*/  @!P0 BRA `(.L_x_90) ;  /* 0xfffffffc00f08947 */ /* 0x002fea000383ffff */
[----:B------:R-:W-:Y:S05]  /*90f0*/  BRA `(.L_x_167) ;  /* 0xffffffc400087947 */ /* 0x000fea000383ffff */
.L_x_93:
[----:B-1----:R-:W-:Y:S07]  /*9100*/  MOV R0, UR29 ;  /* 0x0000001d00007c02 */ /* 0x002fee0008000f00 */
.L_x_168:
[----:B-1----:R1:W2:Y:S02]  /*9110*/  SYNCS.PHASECHK.TRANS64.TRYWAIT P2, [R0+URZ+0x78], R6 ;  /* 0x00007806000075a7 */ /* 0x0022a400080411ff */
[----:B--2---:R-:W-:Y:S05]  /*9120*/  @!P2 NANOSLEEP.SYNCS 0x989680 ;  /* 0x009896800000a95d */ /* 0x004fea0003900000 */
[----:B------:R-:W2:Y:S02]  /*9130*/  @!P2 SYNCS.PHASECHK.TRANS64 P2, [R0+URZ+0x78], R6 ;  /* 0x000078060000a5a7 */ /* 0x000ea400080410ff */
[----:B--2---:R-:W-:Y:S05]  /*9140*/  @!P2 BRA `(.L_x_168) ;  /* 0xfffffffc00f0a947 */ /* 0x004fea000383ffff */
[----:B------:R-:W-:Y:S05]  /*9150*/  BRA `(.L_x_92) ;  /* 0xffffffc8006c7947 */ /* 0x000fea000383ffff */
.L_x_96:
[----:B------:R-:W-:Y:S07]  /*9160*/  MOV R0, UR4 ;  /* 0x0000000400007c02 */ /* 0x000fee0008000f00 */
.L_x_169:
[----:B-1----:R1:W2:Y:S02]  /*9170*/  SYNCS.PHASECHK.TRANS64.TRYWAIT P0, [R0+URZ+0x58], R9 ;  /* 0x00005809000075a7 */ /* 0x0022a400080011ff */
[----:B--2---:R-:W-:Y:S05]  /*9180*/  @!P0 NANOSLEEP.SYNCS 0x989680 ;  /* 0x009896800000895d */ /* 0x004fea0003900000 */
[----:B------:R-:W2:Y:S02]  /*9190*/  @!P0 SYNCS.PHASECHK.TRANS64 P0, [R0+URZ+0x58], R9 ;  /* 0x00005809000085a7 */ /* 0x000ea400080010ff */
[----:B--2---:R-:W-:Y:S05]  /*91a0*/  @!P0 BRA `(.L_x_169) ;  /* 0xfffffffc00f08947 */ /* 0x004fea000383ffff */
[----:B------:R-:W-:Y:S05]  /*91b0*/  BRA `(.L_x_170) ;  /* 0xffffffc800cc7947 */ /* 0x000fea000383ffff */
.L_x_97:
[----:B------:R-:W-:Y:S07]  /*91c0*/  MOV R0, UR5 ;  /* 0x0000000500007c02 */ /* 0x000fee0008000f00 */
.L_x_171:
[----:B-1----:R1:W2:Y:S02]  /*91d0*/  SYNCS.PHASECHK.TRANS64.TRYWAIT P0, [R0+URZ+0x58], R6 ;  /* 0x00005806000075a7 */ /* 0x0022a400080011ff */
[----:B--2---:R-:W-:Y:S05]  /*91e0*/  @!P0 NANOSLEEP.SYNCS 0x989680 ;  /* 0x009896800000895d */ /* 0x004fea0003900000 */
[----:B------:R-:W2:Y:S02]  /*91f0*/  @!P0 SYNCS.PHASECHK.TRANS64 P0, [R0+URZ+0x58], R6 ;  /* 0x00005806000085a7 */ /* 0x000ea400080010ff */
[----:B--2---:R-:W-:Y:S05]  /*9200*/  @!P0 BRA `(.L_x_171) ;  /* 0xfffffffc00f08947 */ /* 0x004fea000383ffff */
[----:B------:R-:W-:Y:S05]  /*9210*/  BRA `(.L_x_172) ;  /* 0xffffffcc00487947 */ /* 0x000fea000383ffff */
.L_x_99:
[----:B------:R-:W-:-:S07]  /*9220*/  MOV R0, UR4 ;  /* 0x0000000400007c02 */ /* 0x000fce0008000f00 */
.L_x_173:
[----:B-1----:R1:W2:Y:S02]  /*9230*/  SYNCS.PHASECHK.TRANS64.TRYWAIT P0, [R0+URZ], R2 ;  /* 0x00000002000075a7 */ /* 0x0022a400080011ff */
[----:B--2---:R-:W-:Y:S05]  /*9240*/  @!P0 NANOSLEEP.SYNCS 0x989680 ;  /* 0x009896800000895d */ /* 0x004fea0003900000 */
[----:B------:R-:W2:Y:S02]  /*9250*/  @!P0 SYNCS.PHASECHK.TRANS64 P0, [R0+URZ], R2 ;  /* 0x00000002000085a7 */ /* 0x000ea400080010ff */
[----:B--2---:R-:W-:Y:S05]  /*9260*/  @!P0 BRA `(.L_x_173) ;  /* 0xfffffffc00f08947 */ /* 0x004fea000383ffff */
[----:B------:R-:W-:Y:S05]  /*9270*/  BRA `(.L_x_174) ;  /* 0xffffffcc00fc7947 */ /* 0x000fea000383ffff */
.L_x_100:
[----:B------:R-:W-:-:S07]  /*9280*/  MOV R0, UR5 ;  /* 0x0000000500007c02 */ /* 0x000fce0008000f00 */
.L_x_175:
[----:B-1----:R1:W2:Y:S02]  /*9290*/  SYNCS.PHASECHK.TRANS64.TRYWAIT P0, [R0+URZ], R2 ;  /* 0x00000002000075a7 */ /* 0x0022a400080011ff */
[----:B--2---:R-:W-:Y:S05]  /*92a0*/  @!P0 NANOSLEEP.SYNCS 0x989680 ;  /* 0x009896800000895d */ /* 0x004fea0003900000 */
[----:B------:R-:W2:Y:S02]  /*92b0*/  @!P0 SYNCS.PHASECHK.TRANS64 P0, [R0+URZ], R2 ;  /* 0x00000002000085a7 */ /* 0x000ea400080010ff */
[----:B--2---:R-:W-:Y:S05]  /*92c0*/  @!P0 BRA `(.L_x_175) ;  /* 0xfffffffc00f08947 */ /* 0x004fea000383ffff */
[----:B------:R-:W-:Y:S05]  /*92d0*/  BRA `(.L_x_176) ;  /* 0xffffffd000087947 */ /* 0x000fea000383ffff */
.L_x_102:
[----:B--2---:R2:W4:Y:S02]  /*92e0*/  SYNCS.PHASECHK.TRANS64.TRYWAIT P0, [R3+URZ+0x80], R0 ;  /* 0x00008000030075a7 */ /* 0x00452400080011ff */
[----:B----4-:R-:W-:Y:S05]  /*92f0*/  @!P0 NANOSLEEP.SYNCS 0x989680 ;  /* 0x009896800000895d */ /* 0x010fea0003900000 */
[----:B------:R-:W4:Y:S02]  /*9300*/  @!P0 SYNCS.PHASECHK.TRANS64 P0, [R3+URZ+0x80], R0 ;  /* 0x00008000030085a7 */ /* 0x000f2400080010ff */
[----:B----4-:R-:W-:Y:S05]  /*9310*/  @!P0 BRA `(.L_x_102) ;  /* 0xfffffffc00f08947 */ /* 0x010fea000383ffff */
[----:B------:R-:W-:Y:S05]  /*9320*/  BRA `(.L_x_177) ;  /* 0xffffffd400007947 */ /* 0x000fea000383ffff */
.L_x_112:
[----:B-1----:R1:W2:Y:S02]  /*9330*/  SYNCS.PHASECHK.TRANS64.TRYWAIT P0, [R0+URZ+0x40], R3 ;  /* 0x00004003000075a7 */ /* 0x0022a400080011ff */
[----:B--2---:R-:W-:Y:S05]  /*9340*/  @!P0 NANOSLEEP.SYNCS 0x989680 ;  /* 0x009896800000895d */ /* 0x004fea0003900000 */
[----:B------:R-:W2:Y:S02]  /*9350*/  @!P0 SYNCS.PHASECHK.TRANS64 P0, [R0+URZ+0x40], R3 ;  /* 0x00004003000085a7 */ /* 0x000ea400080010ff */
[----:B--2---:R-:W-:Y:S05]  /*9360*/  @!P0 BRA `(.L_x_112) ;  /* 0xfffffffc00f08947 */ /* 0x004fea000383ffff */
[----:B------:R-:W-:Y:S05]  /*9370*/  BRA `(.L_x_111) ;  /* 0xffffffe0007c7947 */ /* 0x000fea000383ffff */
.L_x_114:
[----:B-1----:R1:W3:Y:S02]  /*9380*/  SYNCS.PHASECHK.TRANS64.TRYWAIT P1, [R71+URZ+0xa0], R2 ;  /* 0x0000a002470075a7 */ /* 0x0022e400080211ff */
[----:B---3--:R-:W-:Y:S05]  /*9390*/  @!P1 NANOSLEEP.SYNCS 0x989680 ;  /* 0x009896800000995d */ /* 0x008fea0003900000 */
[----:B------:R-:W3:Y:S02]  /*93a0*/  @!P1 SYNCS.PHASECHK.TRANS64 P1, [R71+URZ+0xa0], R2 ;  /* 0x0000a002470095a7 */ /* 0x000ee400080210ff */
[----:B---3--:R-:W-:Y:S05]  /*93b0*/  @!P1 BRA `(.L_x_114) ;  /* 0xfffffffc00f09947 */ /* 0x008fea000383ffff */
[----:B------:R-:W-:Y:S05]  /*93c0*/  BRA `(.L_x_113) ;  /* 0xffffffe000b47947 */ /* 0x000fea000383ffff */
.L_x_125:
[----:B-1----:R1:W3:Y:S02]  /*93d0*/  SYNCS.PHASECHK.TRANS64.TRYWAIT P0, [R2+URZ+0x40], R81 ;  /* 0x00004051020075a7 */ /* 0x0022e400080011ff */
[----:B---3--:R-:W-:Y:S05]  /*93e0*/  @!P0 NANOSLEEP.SYNCS 0x989680 ;  /* 0x009896800000895d */ /* 0x008fea0003900000 */
[----:B------:R-:W3:Y:S02]  /*93f0*/  @!P0 SYNCS.PHASECHK.TRANS64 P0, [R2+URZ+0x40], R81 ;  /* 0x00004051020085a7 */ /* 0x000ee400080010ff */
[----:B---3--:R-:W-:Y:S05]  /*9400*/  @!P0 BRA `(.L_x_125) ;  /* 0xfffffffc00f08947 */ /* 0x008fea000383ffff */
[----:B------:R-:W-:Y:S05]  /*9410*/  BRA `(.L_x_124) ;  /* 0xffffffe8007c7947 */ /* 0x000fea000383ffff */
        .weak           $__internal_0_$__cuda_sm10x_tcgen05_guardrail_trap_col_being_dealloced_not_returned_by_alloc
        .type           $__internal_0_$__cuda_sm10x_tcgen05_guardrail_trap_col_being_dealloced_not_returned_by_alloc,@function
        .size           $__internal_0_$__cuda_sm10x_tcgen05_guardrail_trap_col_being_dealloced_not_returned_by_alloc,($__internal_1_$__cuda_sm10x_tcgen05_guardrail_trap_phase_invalid_during_alloc - $__internal_0_$__cuda_sm10x_tcgen05_guardrail_trap_col_being_dealloced_not_returned_by_alloc)
$__internal_0_$__cuda_sm10x_tcgen05_guardrail_trap_col_being_dealloced_not_returned_by_alloc:
[----:B------:R-:W-:Y:S05]  /*9420*/  BPT.TRAP 0x1 ;  /* 0x000000040000795c */ /* 0x000fea0000300000 */
[----:B------:R-:W-:-:S04]  /*9430*/  HFMA2 R3, -RZ, RZ, 0, 0 ;  /* 0x00000000ff037431 */ /* 0x000fc800000001ff */
[----:B------:R-:W-:Y:S05]  /*9440*/  RET.REL.NODEC R2 `(_ZN7cutlass13device_kernelINS_4gemm6kernel13GemmUniversalIN4cute5tupleIJiiiiEEENS1_10collective13CollectiveMmaINS1_35MainloopSm100TmaUmmaWarpSpecializedILi4ELi2ELi4ENS5_IJNS4_1CILi4EEESB_NSA_ILi1EEEEEEEENS5_IJNSA_ILi128EEENSA_ILi64EEESF_EEEfNS5_IJlSC_lEEEfSI_NS4_8TiledMMAINS4_8MMA_AtomIJNS4_23SM100_MMA_TF32_2x1SM_SSINS_10tfloat32_tESM_fLi128ELi64ELNS4_4UMMA5MajorE0ELSO_0ELNSN_7ScaleInE0ELSP_0EEEEEENS4_6LayoutINS5_IJSC_SC_SC_EEENS5_IJNSA_ILi0EEESU_SU_EEEEENS5_IJNS4_10UnderscoreESX_SX_EEEEENS4_28SM100_TMA_2SM_LOAD_MULTICASTENS4_14ComposedLayoutINS4_7SwizzleILi3ELi4ELi3EEENS4_18smem_ptr_flag_bitsILi32EEENSS_INS5_IJNSA_ILi8EEENSA_ILi32EEEEEENS5_IJS17_SC_EEEEEEEvNS4_8identityES10_S1B_vS1C_EENS_8epilogue10collective18CollectiveEpilogueINS1E_23Sm100TmaWarpSpecializedILi3ELi2ELi16ELb1ELb0EEEJNS5_IJSG_SG_SF_EEENS5_IJNSS_ISG_SC_EENSS_INS5_IJNSA_ILi16EEENSA_ILi2EEEEEENS5_IJSC_S17_EEEEEEEEfSI_fSI_NS1E_6fusion15FusionCallbacksIS1I_NS1R_17LinearCombinationIffffLNS_15FloatRoundStyleE2EEES1J_S1Q_JEEENS4_5SM1004TMEM4LOAD26SM100_TMEM_LOAD_32dp32b16xENS4_13SM90_TMA_LOADENS11_INS12_ILi2ELi4ELi3EEES15_NSS_INS5_IJS16_S1L_EEENS5_IJS1L_SC_EEEEEEENS4_39AutoVectorizingCopyWithAssumedAlignmentILi128EEENS4_14SM90_TMA_STOREES26_S28_S28_EEEvvEEEEvNT_6ParamsE) ;  /* 0xffffff6802ec7950 */ /* 0x000fea0003c3ffff */
        .weak           $__internal_1_$__cuda_sm10x_tcgen05_guardrail_trap_phase_invalid_during_alloc
        .type           $__internal_1_$__cuda_sm10x_tcgen05_guardrail_trap_phase_invalid_during_alloc,@function
        .size           $__internal_1_$__cuda_sm10x_tcgen05_guardrail_trap_phase_invalid_during_alloc,($__internal_2_$__cuda_sm10x_tcgen05_guardrail_trap_unallocated_columns_being_dealloced - $__internal_1_$__cuda_sm10x_tcgen05_guardrail_trap_phase_invalid_during_alloc)
$__internal_1_$__cuda_sm10x_tcgen05_guardrail_trap_phase_invalid_during_alloc:
[----:B------:R-:W-:Y:S05]  /*9450*/  BPT.TRAP 0x1 ;  /* 0x000000040000795c */ /* 0x000fea0000300000 */
[----:B------:R-:W-:-:S04]  /*9460*/  MOV R7, 0x0 ;  /* 0x0000000000077802 */ /* 0x000fc80000000f00 */
[----:B------:R-:W-:Y:S05]  /*9470*/  RET.REL.NODEC R6 `(_ZN7cutlass13device_kernelINS_4gemm6kernel13GemmUniversalIN4cute5tupleIJiiiiEEENS1_10collective13CollectiveMmaINS1_35MainloopSm100TmaUmmaWarpSpecializedILi4ELi2ELi4ENS5_IJNS4_1CILi4EEESB_NSA_ILi1EEEEEEEENS5_IJNSA_ILi128EEENSA_ILi64EEESF_EEEfNS5_IJlSC_lEEEfSI_NS4_8TiledMMAINS4_8MMA_AtomIJNS4_23SM100_MMA_TF32_2x1SM_SSINS_10tfloat32_tESM_fLi128ELi64ELNS4_4UMMA5MajorE0ELSO_0ELNSN_7ScaleInE0ELSP_0EEEEEENS4_6LayoutINS5_IJSC_SC_SC_EEENS5_IJNSA_ILi0EEESU_SU_EEEEENS5_IJNS4_10UnderscoreESX_SX_EEEEENS4_28SM100_TMA_2SM_LOAD_MULTICASTENS4_14ComposedLayoutINS4_7SwizzleILi3ELi4ELi3EEENS4_18smem_ptr_flag_bitsILi32EEENSS_INS5_IJNSA_ILi8EEENSA_ILi32EEEEEENS5_IJS17_SC_EEEEEEEvNS4_8identityES10_S1B_vS1C_EENS_8epilogue10collective18CollectiveEpilogueINS1E_23Sm100TmaWarpSpecializedILi3ELi2ELi16ELb1ELb0EEEJNS5_IJSG_SG_SF_EEENS5_IJNSS_ISG_SC_EENSS_INS5_IJNSA_ILi16EEENSA_ILi2EEEEEENS5_IJSC_S17_EEEEEEEEfSI_fSI_NS1E_6fusion15FusionCallbacksIS1I_NS1R_17LinearCombinationIffffLNS_15FloatRoundStyleE2EEES1J_S1Q_JEEENS4_5SM1004TMEM4LOAD26SM100_TMEM_LOAD_32dp32b16xENS4_13SM90_TMA_LOADENS11_INS12_ILi2ELi4ELi3EEES15_NSS_INS5_IJS16_S1L_EEENS5_IJS1L_SC_EEEEEEENS4_39AutoVectorizingCopyWithAssumedAlignmentILi128EEENS4_14SM90_TMA_STOREES26_S28_S28_EEEvvEEEEvNT_6ParamsE) ;  /* 0xffffff6806e07950 */ /* 0x000fea0003c3ffff */
        .weak           $__internal_2_$__cuda_sm10x_tcgen05_guardrail_trap_unallocated_columns_being_dealloced
        .type           $__internal_2_$__cuda_sm10x_tcgen05_guardrail_trap_unallocated_columns_being_dealloced,@function
        .size           $__internal_2_$__cuda_sm10x_tcgen05_guardrail_trap_unallocated_columns_being_dealloced,(.L_x_179 - $__internal_2_$__cuda_sm10x_tcgen05_guardrail_trap_unallocated_columns_being_dealloced)
$__internal_2_$__cuda_sm10x_tcgen05_guardrail_trap_unallocated_columns_being_dealloced:
[----:B------:R-:W-:Y:S05]  /*9480*/  BPT.TRAP 0x1 ;  /* 0x000000040000795c */ /* 0x000fea0000300000 */
[----:B------:R-:W-:-:S04]  /*9490*/  HFMA2 R3, -RZ, RZ, 0, 0 ;  /* 0x00000000ff037431 */ /* 0x000fc800000001ff */
[----:B------:R-:W-:Y:S05]  /*94a0*/  RET.REL.NODEC R2 `(_ZN7cutlass13device_kernelINS_4gemm6kernel13GemmUniversalIN4cute5tupleIJiiiiEEENS1_10collective13CollectiveMmaINS1_35MainloopSm100TmaUmmaWarpSpecializedILi4ELi2ELi4ENS5_IJNS4_1CILi4EEESB_NSA_ILi1EEEEEEEENS5_IJNSA_ILi128EEENSA_ILi64EEESF_EEEfNS5_IJlSC_lEEEfSI_NS4_8TiledMMAINS4_8MMA_AtomIJNS4_23SM100_MMA_TF32_2x1SM_SSINS_10tfloat32_tESM_fLi128ELi64ELNS4_4UMMA5MajorE0ELSO_0ELNSN_7ScaleInE0ELSP_0EEEEEENS4_6LayoutINS5_IJSC_SC_SC_EEENS5_IJNSA_ILi0EEESU_SU_EEEEENS5_IJNS4_10UnderscoreESX_SX_EEEEENS4_28SM100_TMA_2SM_LOAD_MULTICASTENS4_14ComposedLayoutINS4_7SwizzleILi3ELi4ELi3EEENS4_18smem_ptr_flag_bitsILi32EEENSS_INS5_IJNSA_ILi8EEENSA_ILi32EEEEEENS5_IJS17_SC_EEEEEEEvNS4_8identityES10_S1B_vS1C_EENS_8epilogue10collective18CollectiveEpilogueINS1E_23Sm100TmaWarpSpecializedILi3ELi2ELi16ELb1ELb0EEEJNS5_IJSG_SG_SF_EEENS5_IJNSS_ISG_SC_EENSS_INS5_IJNSA_ILi16EEENSA_ILi2EEEEEENS5_IJSC_S17_EEEEEEEEfSI_fSI_NS1E_6fusion15FusionCallbacksIS1I_NS1R_17LinearCombinationIffffLNS_15FloatRoundStyleE2EEES1J_S1Q_JEEENS4_5SM1004TMEM4LOAD26SM100_TMEM_LOAD_32dp32b16xENS4_13SM90_TMA_LOADENS11_INS12_ILi2ELi4ELi3EEES15_NSS_INS5_IJS16_S1L_EEENS5_IJS1L_SC_EEEEEEENS4_39AutoVectorizingCopyWithAssumedAlignmentILi128EEENS4_14SM90_TMA_STOREES26_S28_S28_EEEvvEEEEvNT_6ParamsE) ;  /* 0xffffff6802d47950 */ /* 0x000fea0003c3ffff */
.L_x_178:
[----:B------:R-:W-:-:S00]  /*94b0*/  BRA `(.L_x_178) ;  /* 0xfffffffc00fc7947 */ /* 0x000fc0000383ffff */
[----:B------:R-:W-:-:S00]  /*94c0*/  NOP ;  /* 0x0000000000007918 */ /* 0x000fc00000000000 */
        /* <DEDUP_REMOVED lines=11> */
.L_x_179:


//--------------------- .nv.global.init           --------------------------
	.section	.nv.global.init,"aw",@progbits
.nv.global.init:
	.type		$str$27,@object
	.size		$str$27,($str$28 - $str$27)
$str$27:
        /*0000*/ 	.byte	0x28, 0x61, 0x64, 0x64, 0x72, 0x65, 0x73, 0x73, 0x20, 0x26, 0x20, 0x6d, 0x61, 0x73, 0x6b, 0x29
        /*0010*/ 	.byte	0x20, 0x3d, 0x3d, 0x20, 0x30, 0x00
	.type		$str$28,@object
	.size		$str$28,($str$26 - $str$28)
$str$28:
        /*0016*/ 	.byte	0x2f, 0x74, 0x6d, 0x70, 0x2f, 0x63, 0x75, 0x74, 0x6c, 0x61, 0x73, 0x73, 0x5f, 0x73, 0x77, 0x65
        /*0026*/ 	.byte	0x65, 0x70, 0x5f, 0x73, 0x72, 0x63, 0x2f, 0x69, 0x6e, 0x63, 0x6c, 0x75, 0x64, 0x65, 0x2f, 0x63
        /*0036*/ 	.byte	0x75, 0x74, 0x65, 0x2f, 0x70, 0x6f, 0x69, 0x6e, 0x74, 0x65, 0x72, 0x5f, 0x66, 0x6c, 0x61, 0x67
        /*0046*/ 	.byte	0x67, 0x65, 0x64, 0x2e, 0x68, 0x70, 0x70, 0x00
	.type		$str$26,@object
	.size		$str$26,($str$25 - $str$26)
$str$26:
        /*004e*/ 	.byte	0x2f, 0x74, 0x6d, 0x70, 0x2f, 0x63, 0x75, 0x74, 0x6c, 0x61, 0x73, 0x73, 0x5f, 0x73, 0x77, 0x65
        /*005e*/ 	.byte	0x65, 0x70, 0x5f, 0x73, 0x72, 0x63, 0x2f, 0x69, 0x6e, 0x63, 0x6c, 0x75, 0x64, 0x65, 0x2f, 0x63
        /*006e*/ 	.byte	0x75, 0x74, 0x65, 0x2f, 0x61, 0x74, 0x6f, 0x6d, 0x2f, 0x63, 0x6f, 0x70, 0x79, 0x5f, 0x74, 0x72
        /*007e*/ 	.byte	0x61, 0x69, 0x74, 0x73, 0x5f, 0x73, 0x6d, 0x31, 0x30, 0x30, 0x2e, 0x68, 0x70, 0x70, 0x00
	.type		$str$25,@object
	.size		$str$25,(__unnamed_1 - $str$25)
$str$25:
        /*008d*/ 	.byte	0x28, 0x28, 0x75, 0x69, 0x6e, 0x74, 0x33, 0x32, 0x5f, 0x74, 0x28, 0x74, 0x68, 0x72, 0x65, 0x61
        /*009d*/ 	.byte	0x64, 0x49, 0x64, 0x78, 0x2e, 0x78, 0x29, 0x20, 0x2f, 0x20, 0x33, 0x32, 0x29, 0x20, 0x25, 0x20
        /*00ad*/ 	.byte	0x34, 0x29, 0x20, 0x3d, 0x3d, 0x20, 0x28, 0x28, 0x28, 0x74, 0x6d, 0x65, 0x6d, 0x5f, 0x61, 0x64
        /*00bd*/ 	.byte	0x64, 0x72, 0x20, 0x3e, 0x3e, 0x20, 0x31, 0x36, 0x29, 0x20, 0x2f, 0x20, 0x33, 0x32, 0x29, 0x20
        /*00cd*/ 	.byte	0x25, 0x20, 0x34, 0x29, 0x00
	.type		__unnamed_1,@object
	.size		__unnamed_1,(__unnamed_2 - __unnamed_1)
__unnamed_1:
        /*00d2*/ 	.byte	0x61, 0x75, 0x74, 0x6f, 0x20, 0x63, 0x75, 0x74, 0x65, 0x3a, 0x3a, 0x61, 0x73, 0x5f, 0x70, 0x6f
        /* <DEDUP_REMOVED lines=23> */
        /*0252*/ 	.byte	0x3a, 0x3a, 0x43, 0x3c, 0x32, 0x30, 0x34, 0x38, 0x3e, 0x3e, 0x3e, 0x3e, 0x5d, 0x00
	.type		__unnamed_2,@object
	.size		__unnamed_2,(.L_2 - __unnamed_2)
__unnamed_2:
        /* <DEDUP_REMOVED lines=42> */
        /*0500*/ 	.byte	0x3e, 0x5d, 0x00
.L_2:


//--------------------- .nv.shared._ZN7cutlass13device_kernelINS_4gemm6kernel13GemmUniversalIN4cute5tupleIJiiiiEEENS1_10collective13CollectiveMmaINS1_35MainloopSm100TmaUmmaWarpSpecializedILi4ELi2ELi4ENS5_IJNS4_1CILi4EEESB_NSA_ILi1EEEEEEEENS5_IJNSA_ILi128EEENSA_ILi64EEESF_EEEfNS5_IJlSC_lEEEfSI_NS4_8TiledMMAINS4_8MMA_AtomIJNS4_23SM100_MMA_TF32_2x1SM_SSINS_10tfloat32_tESM_fLi128ELi64ELNS4_4UMMA5MajorE0ELSO_0ELNSN_7ScaleInE0ELSP_0EEEEEENS4_6LayoutINS5_IJSC_SC_SC_EEENS5_IJNSA_ILi0EEESU_SU_EEEEENS5_IJNS4_10UnderscoreESX_SX_EEEEENS4_28SM100_TMA_2SM_LOAD_MULTICASTENS4_14ComposedLayoutINS4_7SwizzleILi3ELi4ELi3EEENS4_18smem_ptr_flag_bitsILi32EEENSS_INS5_IJNSA_ILi8EEENSA_ILi32EEEEEENS5_IJS17_SC_EEEEEEEvNS4_8identityES10_S1B_vS1C_EENS_8epilogue10collective18CollectiveEpilogueINS1E_23Sm100TmaWarpSpecializedILi3ELi2ELi16ELb1ELb0EEEJNS5_IJSG_SG_SF_EEENS5_IJNSS_ISG_SC_EENSS_INS5_IJNSA_ILi16EEENSA_ILi2EEEEEENS5_IJSC_S17_EEEEEEEEfSI_fSI_NS1E_6fusion15FusionCallbacksIS1I_NS1R_17LinearCombinationIffffLNS_15FloatRoundStyleE2EEES1J_S1Q_JEEENS4_5SM1004TMEM4LOAD26SM100_TMEM_LOAD_32dp32b16xENS4_13SM90_TMA_LOADENS11_INS12_ILi2ELi4ELi3EEES15_NSS_INS5_IJS16_S1L_EEENS5_IJS1L_SC_EEEEEEENS4_39AutoVectorizingCopyWithAssumedAlignmentILi128EEENS4_14SM90_TMA_STOREES26_S28_S28_EEEvvEEEEvNT_6ParamsE --------------------------
	.section	.nv.shared._ZN7cutlass13device_kernelINS_4gemm6kernel13GemmUniversalIN4cute5tupleIJiiiiEEENS1_10collective13CollectiveMmaINS1_35MainloopSm100TmaUmmaWarpSpecializedILi4ELi2ELi4ENS5_IJNS4_1CILi4EEESB_NSA_ILi1EEEEEEEENS5_IJNSA_ILi128EEENSA_ILi64EEESF_EEEfNS5_IJlSC_lEEEfSI_NS4_8TiledMMAINS4_8MMA_AtomIJNS4_23SM100_MMA_TF32_2x1SM_SSINS_10tfloat32_tESM_fLi128ELi64ELNS4_4UMMA5MajorE0ELSO_0ELNSN_7ScaleInE0ELSP_0EEEEEENS4_6LayoutINS5_IJSC_SC_SC_EEENS5_IJNSA_ILi0EEESU_SU_EEEEENS5_IJNS4_10UnderscoreESX_SX_EEEEENS4_28SM100_TMA_2SM_LOAD_MULTICASTENS4_14ComposedLayoutINS4_7SwizzleILi3ELi4ELi3EEENS4_18smem_ptr_flag_bitsILi32EEENSS_INS5_IJNSA_ILi8EEENSA_ILi32EEEEEENS5_IJS17_SC_EEEEEEEvNS4_8identityES10_S1B_vS1C_EENS_8epilogue10collective18CollectiveEpilogueINS1E_23Sm100TmaWarpSpecializedILi3ELi2ELi16ELb1ELb0EEEJNS5_IJSG_SG_SF_EEENS5_IJNSS_ISG_SC_EENSS_INS5_IJNSA_ILi16EEENSA_ILi2EEEEEENS5_IJSC_S17_EEEEEEEEfSI_fSI_NS1E_6fusion15FusionCallbacksIS1I_NS1R_17LinearCombinationIffffLNS_15FloatRoundStyleE2EEES1J_S1Q_JEEENS4_5SM1004TMEM4LOAD26SM100_TMEM_LOAD_32dp32b16xENS4_13SM90_TMA_LOADENS11_INS12_ILi2ELi4ELi3EEES15_NSS_INS5_IJS16_S1L_EEENS5_IJS1L_SC_EEEEEEENS4_39AutoVectorizingCopyWithAssumedAlignmentILi128EEENS4_14SM90_TMA_STOREES26_S28_S28_EEEvvEEEEvNT_6ParamsE,"aw",@nobits
	.sectionflags	@""
	.align	16
	.zero		1024


//--------------------- .nv.shared.reserved.0     --------------------------
	.section	.nv.shared.reserved.0,"aw",@nobits
	.weak		__nv_reservedSMEM_offset_0_alias
	.size		__nv_reservedSMEM_offset_0_alias, 0, 64
	.other		__nv_reservedSMEM_offset_0_alias,@"STO_CUDA_RESERVED_SHARED STV_DEFAULT"
__nv_reservedSMEM_offset_0_alias:
	.zero		0
.nv.shared.reserved.0:
	.zero		64
	.weak		__nv_reservedSMEM_tcgen05_partition
	.type		__nv_reservedSMEM_tcgen05_partition,@object
	.size		__nv_reservedSMEM_tcgen05_partition,(.L_0 - __nv_reservedSMEM_tcgen05_partition)
__nv_reservedSMEM_tcgen05_partition:
	.zero		32
.L_0:


//--------------------- .nv.global                --------------------------
	.section	.nv.global,"aw",@nobits
.nv.global:
	.type		_ZN40_INTERNAL_107d4fb1_4_k_cu_20632d47_306174cute1_E,@object
	.size		_ZN40_INTERNAL_107d4fb1_4_k_cu_20632d47_306174cute1_E,(_ZN40_INTERNAL_107d4fb1_4_k_cu_20632d47_306174cuda3std3__45__cpo6cbeginE - _ZN40_INTERNAL_107d4fb1_4_k_cu_20632d47_306174cute1_E)
_ZN40_INTERNAL_107d4fb1_4_k_cu_20632d47_306174cute1_E:
	.zero		1
	.type		_ZN40_INTERNAL_107d4fb1_4_k_cu_20632d47_306174cuda3std3__45__cpo6cbeginE,@object
	.size		_ZN40_INTERNAL_107d4fb1_4_k_cu_20632d47_306174cuda3std3__45__cpo6cbeginE,(_ZN40_INTERNAL_107d4fb1_4_k_cu_20632d47_306174cuda3std3__48in_placeE - _ZN40_INTERNAL_107d4fb1_4_k_cu_20632d47_306174cuda3std3__45__cpo6cbeginE)
_ZN40_INTERNAL_107d4fb1_4_k_cu_20632d47_306174cuda3std3__45__cpo6cbeginE:
	.zero		1
	.type		_ZN40_INTERNAL_107d4fb1_4_k_cu_20632d47_306174cuda3std3__48in_placeE,@object
	.size		_ZN40_INTERNAL_107d4fb1_4_k_cu_20632d47_306174cuda3std3__48in_placeE,(_ZN40_INTERNAL_107d4fb1_4_k_cu_20632d47_306174cuda3std6ranges3__45__cpo9iter_moveE - _ZN40_INTERNAL_107d4fb1_4_k_cu_20632d47_306174cuda3std3__48in_placeE)
_ZN40_INTERNAL_107d4fb1_4_k_cu_20632d47_306174cuda3std3__48in_placeE:
	.zero		1
	.type		_ZN40_INTERNAL_107d4fb1_4_k_cu_20632d47_306174cuda3std6ranges3__45__cpo9iter_moveE,@object
	.size		_ZN40_INTERNAL_107d4fb1_4_k_cu_20632d47_306174cuda3std6ranges3__45__cpo9iter_moveE,(_ZN40_INTERNAL_107d4fb1_4_k_cu_20632d47_306174cuda3std3__45__cpo5beginE - _ZN40_INTERNAL_107d4fb1_4_k_cu_20632d47_306174cuda3std6ranges3__45__cpo9iter_moveE)
_ZN40_INTERNAL_107d4fb1_4_k_cu_20632d47_306174cuda3std6ranges3__45__cpo9iter_moveE:
	.zero		1
	.type		_ZN40_INTERNAL_107d4fb1_4_k_cu_20632d47_306174cuda3std3__45__cpo5beginE,@object
	.size		_ZN40_INTERNAL_107d4fb1_4_k_cu_20632d47_306174cuda3std3__45__cpo5beginE,(_ZN40_INTERNAL_107d4fb1_4_k_cu_20632d47_306174cuda3std3__442_GLOBAL__N__107d4fb1_4_k_cu_20632d47_306176ignoreE - _ZN40_INTERNAL_107d4fb1_4_k_cu_20632d47_306174cuda3std3__45__cpo5beginE)
_ZN40_INTERNAL_107d4fb1_4_k_cu_20632d47_306174cuda3std3__45__cpo5beginE:
	.zero		1
	.type		_ZN40_INTERNAL_107d4fb1_4_k_cu_20632d47_306174cuda3std3__442_GLOBAL__N__107d4fb1_4_k_cu_20632d47_306176ignoreE,@object
	.size		_ZN40_INTERNAL_107d4fb1_4_k_cu_20632d47_306174cuda3std3__442_GLOBAL__N__107d4fb1_4_k_cu_20632d47_306176ignoreE,(_ZN40_INTERNAL_107d4fb1_4_k_cu_20632d47_306174cute7productE - _ZN40_INTERNAL_107d4fb1_4_k_cu_20632d47_306174cuda3std3__442_GLOBAL__N__107d4fb1_4_k_cu_20632d47_306176ignoreE)
_ZN40_INTERNAL_107d4fb1_4_k_cu_20632d47_306174cuda3std3__442_GLOBAL__N__107d4fb1_4_k_cu_20632d47_306176ignoreE:
	.zero		1
	.type		_ZN40_INTERNAL_107d4fb1_4_k_cu_20632d47_306174cute7productE,@object
	.size		_ZN40_INTERNAL_107d4fb1_4_k_cu_20632d47_306174cute7productE,(_ZN40_INTERNAL_107d4fb1_4_k_cu_20632d47_306174cuda3std3__45__cpo3endE - _ZN40_INTERNAL_107d4fb1_4_k_cu_20632d47_306174cute7productE)
_ZN40_INTERNAL_107d4fb1_4_k_cu_20632d47_306174cute7productE:
	.zero		1
	.type		_ZN40_INTERNAL_107d4fb1_4_k_cu_20632d47_306174cuda3std3__45__cpo3endE,@object
	.size		_ZN40_INTERNAL_107d4fb1_4_k_cu_20632d47_306174cuda3std3__45__cpo3endE,(_ZN40_INTERNAL_107d4fb1_4_k_cu_20632d47_306174cuda3std3__419piecewise_constructE - _ZN40_INTERNAL_107d4fb1_4_k_cu_20632d47_306174cuda3std3__45__cpo3endE)
_ZN40_INTERNAL_107d4fb1_4_k_cu_20632d47_306174cuda3std3__45__cpo3endE:
	.zero		1
	.type		_ZN40_INTERNAL_107d4fb1_4_k_cu_20632d47_306174cuda3std3__419piecewise_constructE,@object
	.size		_ZN40_INTERNAL_107d4fb1_4_k_cu_20632d47_306174cuda3std3__419piecewise_constructE,(_ZN40_INTERNAL_107d4fb1_4_k_cu_20632d47_306174cuda3std3__45__cpo4cendE - _ZN40_INTERNAL_107d4fb1_4_k_cu_20632d47_306174cuda3std3__419piecewise_constructE)
_ZN40_INTERNAL_107d4fb1_4_k_cu_20632d47_306174cuda3std3__419piecewise_constructE:
	.zero		1
	.type		_ZN40_INTERNAL_107d4fb1_4_k_cu_20632d47_306174cuda3std3__45__cpo4cendE,@object
	.size		_ZN40_INTERNAL_107d4fb1_4_k_cu_20632d47_306174cuda3std3__45__cpo4cendE,(_ZN40_INTERNAL_107d4fb1_4_k_cu_20632d47_306174cuda3std6ranges3__45__cpo4swapE - _ZN40_INTERNAL_107d4fb1_4_k_cu_20632d47_306174cuda3std3__45__cpo4cendE)
_ZN40_INTERNAL_107d4fb1_4_k_cu_20632d47_306174cuda3std3__45__cpo4cendE:
	.zero		1
	.type		_ZN40_INTERNAL_107d4fb1_4_k_cu_20632d47_306174cuda3std6ranges3__45__cpo4swapE,@object
	.size		_ZN40_INTERNAL_107d4fb1_4_k_cu_20632d47_306174cuda3std6ranges3__45__cpo4swapE,(.L_10 - _ZN40_INTERNAL_107d4fb1_4_k_cu_20632d47_306174cuda3std6ranges3__45__cpo4swapE)
_ZN40_INTERNAL_107d4fb1_4_k_cu_20632d47_306174cuda3std6ranges3__45__cpo4swapE:
	.zero		1
.L_10:


//--------------------- .nv.constant0._ZN7cutlass13device_kernelINS_4gemm6kernel13GemmUniversalIN4cute5tupleIJiiiiEEENS1_10collective13CollectiveMmaINS1_35MainloopSm100TmaUmmaWarpSpecializedILi4ELi2ELi4ENS5_IJNS4_1CILi4EEESB_NSA_ILi1EEEEEEEENS5_IJNSA_ILi128EEENSA_ILi64EEESF_EEEfNS5_IJlSC_lEEEfSI_NS4_8TiledMMAINS4_8MMA_AtomIJNS4_23SM100_MMA_TF32_2x1SM_SSINS_10tfloat32_tESM_fLi128ELi64ELNS4_4UMMA5MajorE0ELSO_0ELNSN_7ScaleInE0ELSP_0EEEEEENS4_6LayoutINS5_IJSC_SC_SC_EEENS5_IJNSA_ILi0EEESU_SU_EEEEENS5_IJNS4_10UnderscoreESX_SX_EEEEENS4_28SM100_TMA_2SM_LOAD_MULTICASTENS4_14ComposedLayoutINS4_7SwizzleILi3ELi4ELi3EEENS4_18smem_ptr_flag_bitsILi32EEENSS_INS5_IJNSA_ILi8EEENSA_ILi32EEEEEENS5_IJS17_SC_EEEEEEEvNS4_8identityES10_S1B_vS1C_EENS_8epilogue10collective18CollectiveEpilogueINS1E_23Sm100TmaWarpSpecializedILi3ELi2ELi16ELb1ELb0EEEJNS5_IJSG_SG_SF_EEENS5_IJNSS_ISG_SC_EENSS_INS5_IJNSA_ILi16EEENSA_ILi2EEEEEENS5_IJSC_S17_EEEEEEEEfSI_fSI_NS1E_6fusion15FusionCallbacksIS1I_NS1R_17LinearCombinationIffffLNS_15FloatRoundStyleE2EEES1J_S1Q_JEEENS4_5SM1004TMEM4LOAD26SM100_TMEM_LOAD_32dp32b16xENS4_13SM90_TMA_LOADENS11_INS12_ILi2ELi4ELi3EEES15_NSS_INS5_IJS16_S1L_EEENS5_IJS1L_SC_EEEEEEENS4_39AutoVectorizingCopyWithAssumedAlignmentILi128EEENS4_14SM90_TMA_STOREES26_S28_S28_EEEvvEEEEvNT_6ParamsE --------------------------
	.section	.nv.constant0._ZN7cutlass13device_kernelINS_4gemm6kernel13GemmUniversalIN4cute5tupleIJiiiiEEENS1_10collective13CollectiveMmaINS1_35MainloopSm100TmaUmmaWarpSpecializedILi4ELi2ELi4ENS5_IJNS4_1CILi4EEESB_NSA_ILi1EEEEEEEENS5_IJNSA_ILi128EEENSA_ILi64EEESF_EEEfNS5_IJlSC_lEEEfSI_NS4_8TiledMMAINS4_8MMA_AtomIJNS4_23SM100_MMA_TF32_2x1SM_SSINS_10tfloat32_tESM_fLi128ELi64ELNS4_4UMMA5MajorE0ELSO_0ELNSN_7ScaleInE0ELSP_0EEEEEENS4_6LayoutINS5_IJSC_SC_SC_EEENS5_IJNSA_ILi0EEESU_SU_EEEEENS5_IJNS4_10UnderscoreESX_SX_EEEEENS4_28SM100_TMA_2SM_LOAD_MULTICASTENS4_14ComposedLayoutINS4_7SwizzleILi3ELi4ELi3EEENS4_18smem_ptr_flag_bitsILi32EEENSS_INS5_IJNSA_ILi8EEENSA_ILi32EEEEEENS5_IJS17_SC_EEEEEEEvNS4_8identityES10_S1B_vS1C_EENS_8epilogue10collective18CollectiveEpilogueINS1E_23Sm100TmaWarpSpecializedILi3ELi2ELi16ELb1ELb0EEEJNS5_IJSG_SG_SF_EEENS5_IJNSS_ISG_SC_EENSS_INS5_IJNSA_ILi16EEENSA_ILi2EEEEEENS5_IJSC_S17_EEEEEEEEfSI_fSI_NS1E_6fusion15FusionCallbacksIS1I_NS1R_17LinearCombinationIffffLNS_15FloatRoundStyleE2EEES1J_S1Q_JEEENS4_5SM1004TMEM4LOAD26SM100_TMEM_LOAD_32dp32b16xENS4_13SM90_TMA_LOADENS11_INS12_ILi2ELi4ELi3EEES15_NSS_INS5_IJS16_S1L_EEENS5_IJS1L_SC_EEEEEEENS4_39AutoVectorizingCopyWithAssumedAlignmentILi128EEENS4_14SM90_TMA_STOREES26_S28_S28_EEEvvEEEEvNT_6ParamsE,"a",@progbits
	.sectionflags	@""
	.align	4
.nv.constant0._ZN7cutlass13device_kernelINS_4gemm6kernel13GemmUniversalIN4cute5tupleIJiiiiEEENS1_10collective13CollectiveMmaINS1_35MainloopSm100TmaUmmaWarpSpecializedILi4ELi2ELi4ENS5_IJNS4_1CILi4EEESB_NSA_ILi1EEEEEEEENS5_IJNSA_ILi128EEENSA_ILi64EEESF_EEEfNS5_IJlSC_lEEEfSI_NS4_8TiledMMAINS4_8MMA_AtomIJNS4_23SM100_MMA_TF32_2x1SM_SSINS_10tfloat32_tESM_fLi128ELi64ELNS4_4UMMA5MajorE0ELSO_0ELNSN_7ScaleInE0ELSP_0EEEEEENS4_6LayoutINS5_IJSC_SC_SC_EEENS5_IJNSA_ILi0EEESU_SU_EEEEENS5_IJNS4_10UnderscoreESX_SX_EEEEENS4_28SM100_TMA_2SM_LOAD_MULTICASTENS4_14ComposedLayoutINS4_7SwizzleILi3ELi4ELi3EEENS4_18smem_ptr_flag_bitsILi32EEENSS_INS5_IJNSA_ILi8EEENSA_ILi32EEEEEENS5_IJS17_SC_EEEEEEEvNS4_8identityES10_S1B_vS1C_EENS_8epilogue10collective18CollectiveEpilogueINS1E_23Sm100TmaWarpSpecializedILi3ELi2ELi16ELb1ELb0EEEJNS5_IJSG_SG_SF_EEENS5_IJNSS_ISG_SC_EENSS_INS5_IJNSA_ILi16EEENSA_ILi2EEEEEENS5_IJSC_S17_EEEEEEEEfSI_fSI_NS1E_6fusion15FusionCallbacksIS1I_NS1R_17LinearCombinationIffffLNS_15FloatRoundStyleE2EEES1J_S1Q_JEEENS4_5SM1004TMEM4LOAD26SM100_TMEM_LOAD_32dp32b16xENS4_13SM90_TMA_LOADENS11_INS12_ILi2ELi4ELi3EEES15_NSS_INS5_IJS16_S1L_EEENS5_IJS1L_SC_EEEEEEENS4_39AutoVectorizingCopyWithAssumedAlignmentILi128EEENS4_14SM90_TMA_STOREES26_S28_S28_EEEvvEEEEvNT_6ParamsE:
	.zero		2944


//--------------------- SYMBOLS --------------------------

	.type		.nv.reservedSmem.offset0,@object
	.size		.nv.reservedSmem.offset0,0x4
	.type		.nv.reservedSmem.cap,@object
	.size		.nv.reservedSmem.cap,0x4
	.type		__assertfail,@function
